//
// Generated by NVIDIA NVVM Compiler
//
// Compiler Build ID: CL-36424714
// Cuda compilation tools, release 13.0, V13.0.88
// Based on NVVM 20.0.0
//

.version 9.0
.target sm_100
.address_size 64

	// .globl	_Z24convLayer_forward_naive0PfS_S_iiiii

.visible .entry _Z24convLayer_forward_naive0PfS_S_iiiii(
	.param .u64 .ptr .align 1 _Z24convLayer_forward_naive0PfS_S_iiiii_param_0,
	.param .u64 .ptr .align 1 _Z24convLayer_forward_naive0PfS_S_iiiii_param_1,
	.param .u64 .ptr .align 1 _Z24convLayer_forward_naive0PfS_S_iiiii_param_2,
	.param .u32 _Z24convLayer_forward_naive0PfS_S_iiiii_param_3,
	.param .u32 _Z24convLayer_forward_naive0PfS_S_iiiii_param_4,
	.param .u32 _Z24convLayer_forward_naive0PfS_S_iiiii_param_5,
	.param .u32 _Z24convLayer_forward_naive0PfS_S_iiiii_param_6,
	.param .u32 _Z24convLayer_forward_naive0PfS_S_iiiii_param_7
)
{
	.reg .pred 	%p<30>;
	.reg .b32 	%r<144>;
	.reg .b32 	%f<109>;
	.reg .b64 	%rd<65>;

	ld.param.u64 	%rd8, [_Z24convLayer_forward_naive0PfS_S_iiiii_param_1];
	ld.param.u64 	%rd9, [_Z24convLayer_forward_naive0PfS_S_iiiii_param_2];
	ld.param.u32 	%r46, [_Z24convLayer_forward_naive0PfS_S_iiiii_param_3];
	ld.param.u32 	%r47, [_Z24convLayer_forward_naive0PfS_S_iiiii_param_4];
	ld.param.u32 	%r48, [_Z24convLayer_forward_naive0PfS_S_iiiii_param_5];
	ld.param.u32 	%r49, [_Z24convLayer_forward_naive0PfS_S_iiiii_param_6];
	ld.param.u32 	%r50, [_Z24convLayer_forward_naive0PfS_S_iiiii_param_7];
	cvta.to.global.u64 	%rd1, %rd8;
	cvta.to.global.u64 	%rd2, %rd9;
	mov.u32 	%r51, %ntid.x;
	mov.u32 	%r52, %ctaid.x;
	mov.u32 	%r53, %tid.x;
	mad.lo.s32 	%r1, %r51, %r52, %r53;
	mov.u32 	%r54, %ntid.y;
	mov.u32 	%r55, %ctaid.y;
	mov.u32 	%r56, %tid.y;
	mad.lo.s32 	%r2, %r54, %r55, %r56;
	sub.s32 	%r57, %r48, %r50;
	add.s32 	%r3, %r57, 1;
	sub.s32 	%r58, %r49, %r50;
	add.s32 	%r4, %r58, 1;
	setp.lt.s32 	%p1, %r47, 1;
	@%p1 bra 	$L__BB0_41;
	setp.lt.s32 	%p2, %r46, 1;
	@%p2 bra 	$L__BB0_30;
	setp.lt.s32 	%p11, %r50, 1;
	@%p11 bra 	$L__BB0_22;
	and.b32  	%r5, %r50, 15;
	add.s32 	%r6, %r5, -1;
	and.b32  	%r7, %r50, 7;
	add.s32 	%r8, %r7, -1;
	and.b32  	%r9, %r50, 2147483632;
	and.b32  	%r10, %r50, 3;
	neg.s32 	%r11, %r9;
	add.s64 	%rd3, %rd1, 32;
	mov.b32 	%r129, 0;
$L__BB0_4:
	mad.lo.s32 	%r118, %r129, %r3, %r2;
	mad.lo.s32 	%r119, %r118, %r4, %r1;
	mul.wide.s32 	%rd54, %r119, 4;
	add.s64 	%rd4, %rd2, %rd54;
	mov.b32 	%r130, 0;
	st.global.u32 	[%rd4], %r130;
	mov.f32 	%f108, 0f00000000;
$L__BB0_5:
	ld.param.u64 	%rd64, [_Z24convLayer_forward_naive0PfS_S_iiiii_param_0];
	mad.lo.s32 	%r121, %r130, %r48, %r2;
	mad.lo.s32 	%r122, %r121, %r49, %r1;
	cvta.to.global.u64 	%rd55, %rd64;
	mul.wide.s32 	%rd56, %r122, 4;
	add.s64 	%rd5, %rd55, %rd56;
	mad.lo.s32 	%r123, %r129, %r46, %r130;
	mul.lo.s32 	%r14, %r123, %r50;
	mov.b32 	%r131, 0;
$L__BB0_6:
	setp.lt.u32 	%p18, %r50, 16;
	add.s32 	%r125, %r14, %r131;
	mul.lo.s32 	%r16, %r125, %r50;
	mov.b32 	%r135, 0;
	@%p18 bra 	$L__BB0_9;
	mov.u32 	%r132, %r16;
	mov.u32 	%r133, %r11;
$L__BB0_8:
	.pragma "nounroll";
	mul.wide.s32 	%rd57, %r132, 4;
	add.s64 	%rd58, %rd3, %rd57;
	ld.global.f32 	%f15, [%rd5];
	ld.global.f32 	%f16, [%rd58+-32];
	fma.rn.f32 	%f17, %f15, %f16, %f108;
	st.global.f32 	[%rd4], %f17;
	ld.global.f32 	%f18, [%rd5];
	ld.global.f32 	%f19, [%rd58+-28];
	fma.rn.f32 	%f20, %f18, %f19, %f17;
	st.global.f32 	[%rd4], %f20;
	ld.global.f32 	%f21, [%rd5];
	ld.global.f32 	%f22, [%rd58+-24];
	fma.rn.f32 	%f23, %f21, %f22, %f20;
	st.global.f32 	[%rd4], %f23;
	ld.global.f32 	%f24, [%rd5];
	ld.global.f32 	%f25, [%rd58+-20];
	fma.rn.f32 	%f26, %f24, %f25, %f23;
	st.global.f32 	[%rd4], %f26;
	ld.global.f32 	%f27, [%rd5];
	ld.global.f32 	%f28, [%rd58+-16];
	fma.rn.f32 	%f29, %f27, %f28, %f26;
	st.global.f32 	[%rd4], %f29;
	ld.global.f32 	%f30, [%rd5];
	ld.global.f32 	%f31, [%rd58+-12];
	fma.rn.f32 	%f32, %f30, %f31, %f29;
	st.global.f32 	[%rd4], %f32;
	ld.global.f32 	%f33, [%rd5];
	ld.global.f32 	%f34, [%rd58+-8];
	fma.rn.f32 	%f35, %f33, %f34, %f32;
	st.global.f32 	[%rd4], %f35;
	ld.global.f32 	%f36, [%rd5];
	ld.global.f32 	%f37, [%rd58+-4];
	fma.rn.f32 	%f38, %f36, %f37, %f35;
	st.global.f32 	[%rd4], %f38;
	ld.global.f32 	%f39, [%rd5];
	ld.global.f32 	%f40, [%rd58];
	fma.rn.f32 	%f41, %f39, %f40, %f38;
	st.global.f32 	[%rd4], %f41;
	ld.global.f32 	%f42, [%rd5];
	ld.global.f32 	%f43, [%rd58+4];
	fma.rn.f32 	%f44, %f42, %f43, %f41;
	st.global.f32 	[%rd4], %f44;
	ld.global.f32 	%f45, [%rd5];
	ld.global.f32 	%f46, [%rd58+8];
	fma.rn.f32 	%f47, %f45, %f46, %f44;
	st.global.f32 	[%rd4], %f47;
	ld.global.f32 	%f48, [%rd5];
	ld.global.f32 	%f49, [%rd58+12];
	fma.rn.f32 	%f50, %f48, %f49, %f47;
	st.global.f32 	[%rd4], %f50;
	ld.global.f32 	%f51, [%rd5];
	ld.global.f32 	%f52, [%rd58+16];
	fma.rn.f32 	%f53, %f51, %f52, %f50;
	st.global.f32 	[%rd4], %f53;
	ld.global.f32 	%f54, [%rd5];
	ld.global.f32 	%f55, [%rd58+20];
	fma.rn.f32 	%f56, %f54, %f55, %f53;
	st.global.f32 	[%rd4], %f56;
	ld.global.f32 	%f57, [%rd5];
	ld.global.f32 	%f58, [%rd58+24];
	fma.rn.f32 	%f59, %f57, %f58, %f56;
	st.global.f32 	[%rd4], %f59;
	ld.global.f32 	%f60, [%rd5];
	ld.global.f32 	%f61, [%rd58+28];
	fma.rn.f32 	%f108, %f60, %f61, %f59;
	st.global.f32 	[%rd4], %f108;
	add.s32 	%r133, %r133, 16;
	add.s32 	%r132, %r132, 16;
	setp.ne.s32 	%p19, %r133, 0;
	mov.u32 	%r135, %r9;
	@%p19 bra 	$L__BB0_8;
$L__BB0_9:
	setp.eq.s32 	%p20, %r5, 0;
	@%p20 bra 	$L__BB0_19;
	setp.lt.u32 	%p21, %r6, 7;
	@%p21 bra 	$L__BB0_12;
	ld.global.f32 	%f62, [%rd5];
	add.s32 	%r126, %r135, %r16;
	mul.wide.s32 	%rd59, %r126, 4;
	add.s64 	%rd60, %rd1, %rd59;
	ld.global.f32 	%f63, [%rd60];
	fma.rn.f32 	%f64, %f62, %f63, %f108;
	st.global.f32 	[%rd4], %f64;
	ld.global.f32 	%f65, [%rd5];
	ld.global.f32 	%f66, [%rd60+4];
	fma.rn.f32 	%f67, %f65, %f66, %f64;
	st.global.f32 	[%rd4], %f67;
	ld.global.f32 	%f68, [%rd5];
	ld.global.f32 	%f69, [%rd60+8];
	fma.rn.f32 	%f70, %f68, %f69, %f67;
	st.global.f32 	[%rd4], %f70;
	ld.global.f32 	%f71, [%rd5];
	ld.global.f32 	%f72, [%rd60+12];
	fma.rn.f32 	%f73, %f71, %f72, %f70;
	st.global.f32 	[%rd4], %f73;
	ld.global.f32 	%f74, [%rd5];
	ld.global.f32 	%f75, [%rd60+16];
	fma.rn.f32 	%f76, %f74, %f75, %f73;
	st.global.f32 	[%rd4], %f76;
	ld.global.f32 	%f77, [%rd5];
	ld.global.f32 	%f78, [%rd60+20];
	fma.rn.f32 	%f79, %f77, %f78, %f76;
	st.global.f32 	[%rd4], %f79;
	ld.global.f32 	%f80, [%rd5];
	ld.global.f32 	%f81, [%rd60+24];
	fma.rn.f32 	%f82, %f80, %f81, %f79;
	st.global.f32 	[%rd4], %f82;
	ld.global.f32 	%f83, [%rd5];
	ld.global.f32 	%f84, [%rd60+28];
	fma.rn.f32 	%f108, %f83, %f84, %f82;
	st.global.f32 	[%rd4], %f108;
	add.s32 	%r135, %r135, 8;
$L__BB0_12:
	setp.eq.s32 	%p22, %r7, 0;
	@%p22 bra 	$L__BB0_19;
	setp.lt.u32 	%p23, %r8, 3;
	@%p23 bra 	$L__BB0_15;
	ld.global.f32 	%f85, [%rd5];
	add.s32 	%r127, %r135, %r16;
	mul.wide.s32 	%rd61, %r127, 4;
	add.s64 	%rd62, %rd1, %rd61;
	ld.global.f32 	%f86, [%rd62];
	fma.rn.f32 	%f87, %f85, %f86, %f108;
	st.global.f32 	[%rd4], %f87;
	ld.global.f32 	%f88, [%rd5];
	ld.global.f32 	%f89, [%rd62+4];
	fma.rn.f32 	%f90, %f88, %f89, %f87;
	st.global.f32 	[%rd4], %f90;
	ld.global.f32 	%f91, [%rd5];
	ld.global.f32 	%f92, [%rd62+8];
	fma.rn.f32 	%f93, %f91, %f92, %f90;
	st.global.f32 	[%rd4], %f93;
	ld.global.f32 	%f94, [%rd5];
	ld.global.f32 	%f95, [%rd62+12];
	fma.rn.f32 	%f108, %f94, %f95, %f93;
	st.global.f32 	[%rd4], %f108;
	add.s32 	%r135, %r135, 4;
$L__BB0_15:
	setp.eq.s32 	%p24, %r10, 0;
	@%p24 bra 	$L__BB0_19;
	setp.eq.s32 	%p25, %r10, 1;
	ld.global.f32 	%f96, [%rd5];
	add.s32 	%r128, %r135, %r16;
	mul.wide.s32 	%rd63, %r128, 4;
	add.s64 	%rd6, %rd1, %rd63;
	ld.global.f32 	%f97, [%rd6];
	fma.rn.f32 	%f108, %f96, %f97, %f108;
	st.global.f32 	[%rd4], %f108;
	@%p25 bra 	$L__BB0_19;
	setp.eq.s32 	%p26, %r10, 2;
	ld.global.f32 	%f98, [%rd5];
	ld.global.f32 	%f99, [%rd6+4];
	fma.rn.f32 	%f108, %f98, %f99, %f108;
	st.global.f32 	[%rd4], %f108;
	@%p26 bra 	$L__BB0_19;
	ld.global.f32 	%f100, [%rd5];
	ld.global.f32 	%f101, [%rd6+8];
	fma.rn.f32 	%f108, %f100, %f101, %f108;
	st.global.f32 	[%rd4], %f108;
$L__BB0_19:
	add.s32 	%r131, %r131, 1;
	setp.ne.s32 	%p27, %r131, %r50;
	@%p27 bra 	$L__BB0_6;
	add.s32 	%r130, %r130, 1;
	setp.ne.s32 	%p28, %r130, %r46;
	@%p28 bra 	$L__BB0_5;
	add.s32 	%r129, %r129, 1;
	setp.eq.s32 	%p29, %r129, %r47;
	@%p29 bra 	$L__BB0_41;
	bra.uni 	$L__BB0_4;
$L__BB0_22:
	and.b32  	%r29, %r47, 3;
	setp.lt.u32 	%p12, %r47, 4;
	mov.b32 	%r139, 0;
	@%p12 bra 	$L__BB0_25;
	and.b32  	%r139, %r47, 2147483644;
	mov.b32 	%r137, 0;
$L__BB0_24:
	.pragma "nounroll";
	mad.lo.s32 	%r98, %r137, %r3, %r2;
	mad.lo.s32 	%r99, %r98, %r4, %r1;
	mul.wide.s32 	%rd40, %r99, 4;
	add.s64 	%rd41, %rd2, %rd40;
	mov.b32 	%r100, 0;
	st.global.u32 	[%rd41], %r100;
	add.s32 	%r101, %r98, %r3;
	mad.lo.s32 	%r102, %r101, %r4, %r1;
	mul.wide.s32 	%rd42, %r102, 4;
	add.s64 	%rd43, %rd2, %rd42;
	st.global.u32 	[%rd43], %r100;
	add.s32 	%r103, %r101, %r3;
	mad.lo.s32 	%r104, %r103, %r4, %r1;
	mul.wide.s32 	%rd44, %r104, 4;
	add.s64 	%rd45, %rd2, %rd44;
	st.global.u32 	[%rd45], %r100;
	add.s32 	%r105, %r103, %r3;
	mad.lo.s32 	%r106, %r105, %r4, %r1;
	mul.wide.s32 	%rd46, %r106, 4;
	add.s64 	%rd47, %rd2, %rd46;
	st.global.u32 	[%rd47], %r100;
	add.s32 	%r137, %r137, 4;
	setp.ne.s32 	%p13, %r137, %r139;
	@%p13 bra 	$L__BB0_24;
$L__BB0_25:
	setp.eq.s32 	%p14, %r29, 0;
	@%p14 bra 	$L__BB0_41;
	setp.eq.s32 	%p15, %r29, 1;
	@%p15 bra 	$L__BB0_28;
	mad.lo.s32 	%r107, %r139, %r3, %r2;
	mad.lo.s32 	%r108, %r107, %r4, %r1;
	mul.wide.s32 	%rd48, %r108, 4;
	add.s64 	%rd49, %rd2, %rd48;
	mov.b32 	%r109, 0;
	st.global.u32 	[%rd49], %r109;
	add.s32 	%r110, %r107, %r3;
	mad.lo.s32 	%r111, %r110, %r4, %r1;
	mul.wide.s32 	%rd50, %r111, 4;
	add.s64 	%rd51, %rd2, %rd50;
	st.global.u32 	[%rd51], %r109;
	add.s32 	%r139, %r139, 2;
$L__BB0_28:
	and.b32  	%r112, %r47, 1;
	setp.eq.b32 	%p16, %r112, 1;
	not.pred 	%p17, %p16;
	@%p17 bra 	$L__BB0_41;
	mad.lo.s32 	%r113, %r139, %r3, %r2;
	mad.lo.s32 	%r114, %r113, %r4, %r1;
	mul.wide.s32 	%rd52, %r114, 4;
	add.s64 	%rd53, %rd2, %rd52;
	mov.b32 	%r115, 0;
	st.global.u32 	[%rd53], %r115;
	bra.uni 	$L__BB0_41;
$L__BB0_30:
	and.b32  	%r36, %r47, 7;
	setp.lt.u32 	%p3, %r47, 8;
	mov.b32 	%r142, 0;
	@%p3 bra 	$L__BB0_33;
	and.b32  	%r142, %r47, 2147483640;
	mov.b32 	%r140, 0;
$L__BB0_32:
	.pragma "nounroll";
	mad.lo.s32 	%r61, %r140, %r3, %r2;
	mad.lo.s32 	%r62, %r61, %r4, %r1;
	mul.wide.s32 	%rd10, %r62, 4;
	add.s64 	%rd11, %rd2, %rd10;
	mov.b32 	%r63, 0;
	st.global.u32 	[%rd11], %r63;
	add.s32 	%r64, %r61, %r3;
	mad.lo.s32 	%r65, %r64, %r4, %r1;
	mul.wide.s32 	%rd12, %r65, 4;
	add.s64 	%rd13, %rd2, %rd12;
	st.global.u32 	[%rd13], %r63;
	add.s32 	%r66, %r64, %r3;
	mad.lo.s32 	%r67, %r66, %r4, %r1;
	mul.wide.s32 	%rd14, %r67, 4;
	add.s64 	%rd15, %rd2, %rd14;
	st.global.u32 	[%rd15], %r63;
	add.s32 	%r68, %r66, %r3;
	mad.lo.s32 	%r69, %r68, %r4, %r1;
	mul.wide.s32 	%rd16, %r69, 4;
	add.s64 	%rd17, %rd2, %rd16;
	st.global.u32 	[%rd17], %r63;
	add.s32 	%r70, %r68, %r3;
	mad.lo.s32 	%r71, %r70, %r4, %r1;
	mul.wide.s32 	%rd18, %r71, 4;
	add.s64 	%rd19, %rd2, %rd18;
	st.global.u32 	[%rd19], %r63;
	add.s32 	%r72, %r70, %r3;
	mad.lo.s32 	%r73, %r72, %r4, %r1;
	mul.wide.s32 	%rd20, %r73, 4;
	add.s64 	%rd21, %rd2, %rd20;
	st.global.u32 	[%rd21], %r63;
	add.s32 	%r74, %r72, %r3;
	mad.lo.s32 	%r75, %r74, %r4, %r1;
	mul.wide.s32 	%rd22, %r75, 4;
	add.s64 	%rd23, %rd2, %rd22;
	st.global.u32 	[%rd23], %r63;
	add.s32 	%r76, %r74, %r3;
	mad.lo.s32 	%r77, %r76, %r4, %r1;
	mul.wide.s32 	%rd24, %r77, 4;
	add.s64 	%rd25, %rd2, %rd24;
	st.global.u32 	[%rd25], %r63;
	add.s32 	%r140, %r140, 8;
	setp.ne.s32 	%p4, %r140, %r142;
	@%p4 bra 	$L__BB0_32;
$L__BB0_33:
	setp.eq.s32 	%p5, %r36, 0;
	@%p5 bra 	$L__BB0_41;
	and.b32  	%r41, %r47, 3;
	setp.lt.u32 	%p6, %r36, 4;
	@%p6 bra 	$L__BB0_36;
	mad.lo.s32 	%r78, %r142, %r3, %r2;
	mad.lo.s32 	%r79, %r78, %r4, %r1;
	mul.wide.s32 	%rd26, %r79, 4;
	add.s64 	%rd27, %rd2, %rd26;
	mov.b32 	%r80, 0;
	st.global.u32 	[%rd27], %r80;
	add.s32 	%r81, %r78, %r3;
	mad.lo.s32 	%r82, %r81, %r4, %r1;
	mul.wide.s32 	%rd28, %r82, 4;
	add.s64 	%rd29, %rd2, %rd28;
	st.global.u32 	[%rd29], %r80;
	add.s32 	%r83, %r81, %r3;
	mad.lo.s32 	%r84, %r83, %r4, %r1;
	mul.wide.s32 	%rd30, %r84, 4;
	add.s64 	%rd31, %rd2, %rd30;
	st.global.u32 	[%rd31], %r80;
	add.s32 	%r85, %r83, %r3;
	mad.lo.s32 	%r86, %r85, %r4, %r1;
	mul.wide.s32 	%rd32, %r86, 4;
	add.s64 	%rd33, %rd2, %rd32;
	st.global.u32 	[%rd33], %r80;
	add.s32 	%r142, %r142, 4;
$L__BB0_36:
	setp.eq.s32 	%p7, %r41, 0;
	@%p7 bra 	$L__BB0_41;
	setp.eq.s32 	%p8, %r41, 1;
	@%p8 bra 	$L__BB0_39;
	mad.lo.s32 	%r87, %r142, %r3, %r2;
	mad.lo.s32 	%r88, %r87, %r4, %r1;
	mul.wide.s32 	%rd34, %r88, 4;
	add.s64 	%rd35, %rd2, %rd34;
	mov.b32 	%r89, 0;
	st.global.u32 	[%rd35], %r89;
	add.s32 	%r90, %r87, %r3;
	mad.lo.s32 	%r91, %r90, %r4, %r1;
	mul.wide.s32 	%rd36, %r91, 4;
	add.s64 	%rd37, %rd2, %rd36;
	st.global.u32 	[%rd37], %r89;
	add.s32 	%r142, %r142, 2;
$L__BB0_39:
	and.b32  	%r92, %r47, 1;
	setp.eq.b32 	%p9, %r92, 1;
	not.pred 	%p10, %p9;
	@%p10 bra 	$L__BB0_41;
	mad.lo.s32 	%r93, %r142, %r3, %r2;
	mad.lo.s32 	%r94, %r93, %r4, %r1;
	mul.wide.s32 	%rd38, %r94, 4;
	add.s64 	%rd39, %rd2, %rd38;
	mov.b32 	%r95, 0;
	st.global.u32 	[%rd39], %r95;
$L__BB0_41:
	ret;

}
	// .globl	_Z23convLayer_forward_naivePfS_S_iiiiii
.visible .entry _Z23convLayer_forward_naivePfS_S_iiiiii(
	.param .u64 .ptr .align 1 _Z23convLayer_forward_naivePfS_S_iiiiii_param_0,
	.param .u64 .ptr .align 1 _Z23convLayer_forward_naivePfS_S_iiiiii_param_1,
	.param .u64 .ptr .align 1 _Z23convLayer_forward_naivePfS_S_iiiiii_param_2,
	.param .u32 _Z23convLayer_forward_naivePfS_S_iiiiii_param_3,
	.param .u32 _Z23convLayer_forward_naivePfS_S_iiiiii_param_4,
	.param .u32 _Z23convLayer_forward_naivePfS_S_iiiiii_param_5,
	.param .u32 _Z23convLayer_forward_naivePfS_S_iiiiii_param_6,
	.param .u32 _Z23convLayer_forward_naivePfS_S_iiiiii_param_7,
	.param .u32 _Z23convLayer_forward_naivePfS_S_iiiiii_param_8
)
{
	.reg .pred 	%p<14>;
	.reg .b32 	%r<71>;
	.reg .b32 	%f<123>;
	.reg .b64 	%rd<28>;

	ld.param.u64 	%rd8, [_Z23convLayer_forward_naivePfS_S_iiiiii_param_0];
	ld.param.u64 	%rd9, [_Z23convLayer_forward_naivePfS_S_iiiiii_param_1];
	ld.param.u32 	%r30, [_Z23convLayer_forward_naivePfS_S_iiiiii_param_4];
	ld.param.u32 	%r32, [_Z23convLayer_forward_naivePfS_S_iiiiii_param_6];
	ld.param.u32 	%r33, [_Z23convLayer_forward_naivePfS_S_iiiiii_param_7];
	ld.param.u32 	%r34, [_Z23convLayer_forward_naivePfS_S_iiiiii_param_8];
	cvta.to.global.u64 	%rd1, %rd9;
	cvta.to.global.u64 	%rd2, %rd8;
	mov.u32 	%r1, %ctaid.x;
	mov.u32 	%r2, %ctaid.y;
	mov.u32 	%r35, %ctaid.z;
	shr.u32 	%r36, %r35, 4;
	mov.u32 	%r37, %tid.y;
	add.s32 	%r3, %r36, %r37;
	and.b32  	%r38, %r35, 15;
	mov.u32 	%r39, %tid.x;
	add.s32 	%r4, %r38, %r39;
	setp.lt.s32 	%p1, %r30, 1;
	mov.f32 	%f121, 0f00000000;
	@%p1 bra 	$L__BB1_19;
	setp.lt.s32 	%p2, %r34, 1;
	@%p2 bra 	$L__BB1_19;
	and.b32  	%r5, %r34, 15;
	and.b32  	%r6, %r34, 7;
	and.b32  	%r7, %r34, 2147483632;
	and.b32  	%r8, %r34, 3;
	neg.s32 	%r9, %r7;
	add.s64 	%rd3, %rd2, 32;
	add.s64 	%rd4, %rd1, 32;
	mul.lo.s32 	%r10, %r30, %r1;
	mov.b32 	%r63, 0;
	mov.f32 	%f121, 0f00000000;
$L__BB1_3:
	add.s32 	%r42, %r63, %r10;
	mad.lo.s32 	%r12, %r42, %r32, %r3;
	mad.lo.s32 	%r43, %r30, %r2, %r63;
	mul.lo.s32 	%r13, %r43, %r34;
	mov.b32 	%r64, 0;
$L__BB1_4:
	setp.lt.u32 	%p3, %r34, 16;
	add.s32 	%r45, %r12, %r64;
	mad.lo.s32 	%r15, %r45, %r33, %r4;
	add.s32 	%r46, %r64, %r13;
	mul.lo.s32 	%r16, %r46, %r34;
	mov.b32 	%r69, 0;
	@%p3 bra 	$L__BB1_7;
	mov.u32 	%r65, %r16;
	mov.u32 	%r66, %r15;
	mov.u32 	%r67, %r9;
$L__BB1_6:
	.pragma "nounroll";
	mul.wide.s32 	%rd10, %r66, 4;
	add.s64 	%rd11, %rd3, %rd10;
	mul.wide.s32 	%rd12, %r65, 4;
	add.s64 	%rd13, %rd4, %rd12;
	ld.global.f32 	%f22, [%rd11+-32];
	ld.global.f32 	%f23, [%rd13+-32];
	fma.rn.f32 	%f24, %f22, %f23, %f121;
	ld.global.f32 	%f25, [%rd11+-28];
	ld.global.f32 	%f26, [%rd13+-28];
	fma.rn.f32 	%f27, %f25, %f26, %f24;
	ld.global.f32 	%f28, [%rd11+-24];
	ld.global.f32 	%f29, [%rd13+-24];
	fma.rn.f32 	%f30, %f28, %f29, %f27;
	ld.global.f32 	%f31, [%rd11+-20];
	ld.global.f32 	%f32, [%rd13+-20];
	fma.rn.f32 	%f33, %f31, %f32, %f30;
	ld.global.f32 	%f34, [%rd11+-16];
	ld.global.f32 	%f35, [%rd13+-16];
	fma.rn.f32 	%f36, %f34, %f35, %f33;
	ld.global.f32 	%f37, [%rd11+-12];
	ld.global.f32 	%f38, [%rd13+-12];
	fma.rn.f32 	%f39, %f37, %f38, %f36;
	ld.global.f32 	%f40, [%rd11+-8];
	ld.global.f32 	%f41, [%rd13+-8];
	fma.rn.f32 	%f42, %f40, %f41, %f39;
	ld.global.f32 	%f43, [%rd11+-4];
	ld.global.f32 	%f44, [%rd13+-4];
	fma.rn.f32 	%f45, %f43, %f44, %f42;
	ld.global.f32 	%f46, [%rd11];
	ld.global.f32 	%f47, [%rd13];
	fma.rn.f32 	%f48, %f46, %f47, %f45;
	ld.global.f32 	%f49, [%rd11+4];
	ld.global.f32 	%f50, [%rd13+4];
	fma.rn.f32 	%f51, %f49, %f50, %f48;
	ld.global.f32 	%f52, [%rd11+8];
	ld.global.f32 	%f53, [%rd13+8];
	fma.rn.f32 	%f54, %f52, %f53, %f51;
	ld.global.f32 	%f55, [%rd11+12];
	ld.global.f32 	%f56, [%rd13+12];
	fma.rn.f32 	%f57, %f55, %f56, %f54;
	ld.global.f32 	%f58, [%rd11+16];
	ld.global.f32 	%f59, [%rd13+16];
	fma.rn.f32 	%f60, %f58, %f59, %f57;
	ld.global.f32 	%f61, [%rd11+20];
	ld.global.f32 	%f62, [%rd13+20];
	fma.rn.f32 	%f63, %f61, %f62, %f60;
	ld.global.f32 	%f64, [%rd11+24];
	ld.global.f32 	%f65, [%rd13+24];
	fma.rn.f32 	%f66, %f64, %f65, %f63;
	ld.global.f32 	%f67, [%rd11+28];
	ld.global.f32 	%f68, [%rd13+28];
	fma.rn.f32 	%f121, %f67, %f68, %f66;
	add.s32 	%r67, %r67, 16;
	add.s32 	%r66, %r66, 16;
	add.s32 	%r65, %r65, 16;
	setp.ne.s32 	%p4, %r67, 0;
	mov.u32 	%r69, %r7;
	@%p4 bra 	$L__BB1_6;
$L__BB1_7:
	setp.eq.s32 	%p5, %r5, 0;
	@%p5 bra 	$L__BB1_17;
	add.s32 	%r47, %r5, -1;
	setp.lt.u32 	%p6, %r47, 7;
	@%p6 bra 	$L__BB1_10;
	add.s32 	%r48, %r15, %r69;
	add.s32 	%r49, %r69, %r16;
	mul.wide.s32 	%rd14, %r48, 4;
	add.s64 	%rd15, %rd2, %rd14;
	ld.global.f32 	%f70, [%rd15];
	mul.wide.s32 	%rd16, %r49, 4;
	add.s64 	%rd17, %rd1, %rd16;
	ld.global.f32 	%f71, [%rd17];
	fma.rn.f32 	%f72, %f70, %f71, %f121;
	ld.global.f32 	%f73, [%rd15+4];
	ld.global.f32 	%f74, [%rd17+4];
	fma.rn.f32 	%f75, %f73, %f74, %f72;
	ld.global.f32 	%f76, [%rd15+8];
	ld.global.f32 	%f77, [%rd17+8];
	fma.rn.f32 	%f78, %f76, %f77, %f75;
	ld.global.f32 	%f79, [%rd15+12];
	ld.global.f32 	%f80, [%rd17+12];
	fma.rn.f32 	%f81, %f79, %f80, %f78;
	ld.global.f32 	%f82, [%rd15+16];
	ld.global.f32 	%f83, [%rd17+16];
	fma.rn.f32 	%f84, %f82, %f83, %f81;
	ld.global.f32 	%f85, [%rd15+20];
	ld.global.f32 	%f86, [%rd17+20];
	fma.rn.f32 	%f87, %f85, %f86, %f84;
	ld.global.f32 	%f88, [%rd15+24];
	ld.global.f32 	%f89, [%rd17+24];
	fma.rn.f32 	%f90, %f88, %f89, %f87;
	ld.global.f32 	%f91, [%rd15+28];
	ld.global.f32 	%f92, [%rd17+28];
	fma.rn.f32 	%f121, %f91, %f92, %f90;
	add.s32 	%r69, %r69, 8;
$L__BB1_10:
	setp.eq.s32 	%p7, %r6, 0;
	@%p7 bra 	$L__BB1_17;
	add.s32 	%r50, %r6, -1;
	setp.lt.u32 	%p8, %r50, 3;
	@%p8 bra 	$L__BB1_13;
	add.s32 	%r51, %r15, %r69;
	add.s32 	%r52, %r69, %r16;
	mul.wide.s32 	%rd18, %r51, 4;
	add.s64 	%rd19, %rd2, %rd18;
	ld.global.f32 	%f94, [%rd19];
	mul.wide.s32 	%rd20, %r52, 4;
	add.s64 	%rd21, %rd1, %rd20;
	ld.global.f32 	%f95, [%rd21];
	fma.rn.f32 	%f96, %f94, %f95, %f121;
	ld.global.f32 	%f97, [%rd19+4];
	ld.global.f32 	%f98, [%rd21+4];
	fma.rn.f32 	%f99, %f97, %f98, %f96;
	ld.global.f32 	%f100, [%rd19+8];
	ld.global.f32 	%f101, [%rd21+8];
	fma.rn.f32 	%f102, %f100, %f101, %f99;
	ld.global.f32 	%f103, [%rd19+12];
	ld.global.f32 	%f104, [%rd21+12];
	fma.rn.f32 	%f121, %f103, %f104, %f102;
	add.s32 	%r69, %r69, 4;
$L__BB1_13:
	setp.eq.s32 	%p9, %r8, 0;
	@%p9 bra 	$L__BB1_17;
	setp.eq.s32 	%p10, %r8, 1;
	add.s32 	%r53, %r15, %r69;
	add.s32 	%r54, %r69, %r16;
	mul.wide.s32 	%rd22, %r53, 4;
	add.s64 	%rd5, %rd2, %rd22;
	ld.global.f32 	%f105, [%rd5];
	mul.wide.s32 	%rd23, %r54, 4;
	add.s64 	%rd6, %rd1, %rd23;
	ld.global.f32 	%f106, [%rd6];
	fma.rn.f32 	%f121, %f105, %f106, %f121;
	@%p10 bra 	$L__BB1_17;
	setp.eq.s32 	%p11, %r8, 2;
	ld.global.f32 	%f107, [%rd5+4];
	ld.global.f32 	%f108, [%rd6+4];
	fma.rn.f32 	%f121, %f107, %f108, %f121;
	@%p11 bra 	$L__BB1_17;
	ld.global.f32 	%f109, [%rd5+8];
	ld.global.f32 	%f110, [%rd6+8];
	fma.rn.f32 	%f121, %f109, %f110, %f121;
$L__BB1_17:
	add.s32 	%r64, %r64, 1;
	setp.ne.s32 	%p12, %r64, %r34;
	@%p12 bra 	$L__BB1_4;
	add.s32 	%r63, %r63, 1;
	setp.ne.s32 	%p13, %r63, %r30;
	@%p13 bra 	$L__BB1_3;
$L__BB1_19:
	ld.param.u32 	%r62, [_Z23convLayer_forward_naivePfS_S_iiiiii_param_5];
	ld.param.u64 	%rd27, [_Z23convLayer_forward_naivePfS_S_iiiiii_param_2];
	cvta.to.global.u64 	%rd24, %rd27;
	sub.s32 	%r55, %r33, %r34;
	sub.s32 	%r56, %r32, %r34;
	mad.lo.s32 	%r57, %r62, %r1, %r2;
	mad.lo.s32 	%r58, %r57, %r56, %r57;
	add.s32 	%r59, %r58, %r3;
	mad.lo.s32 	%r60, %r59, %r55, %r59;
	add.s32 	%r61, %r60, %r4;
	mul.wide.s32 	%rd25, %r61, 4;
	add.s64 	%rd26, %rd24, %rd25;
	st.global.f32 	[%rd26], %f121;
	ret;

}


// ===== COMPILED SASS (sm_100) =====

	.target	sm_100

	.elftype	@"ET_EXEC"


//--------------------- .note.nv.tkinfo           --------------------------
	.section	.note.nv.tkinfo,"",@"SHT_NOTE"
	.sectionflags	@"SHF_NOTE_NV_TKINFO"
	.tkinfo
        /*0018*/ 	.word	0x00000002
        /*0030*/ 	.string	""
        /*0030*/ 	.string	"ptxas"
        /*0030*/ 	.string	"Cuda compilation tools, release 13.0, V13.0.88"
        /*0030*/ 	.string	"Build cuda_13.0.r13.0/compiler.36424714_0"
        /*0030*/ 	.string	"-arch sm_100 -m 64 "



//--------------------- .note.nv.cuinfo           --------------------------
	.section	.note.nv.cuinfo,"",@"SHT_NOTE"
	.sectionflags	@"SHF_NOTE_NV_CUINFO"
        /*0018*/ 	.short	0x0002
        /*001a*/ 	.short	0x0064
        /*001c*/ 	.short	0x0082
	.zero		2


//--------------------- .nv.info                  --------------------------
	.section	.nv.info,"",@"SHT_CUDA_INFO"
	.align	4


	//----- nvinfo : EIATTR_REGCOUNT
	.align		4
        /*0000*/ 	.byte	0x04, 0x2f
        /*0002*/ 	.short	(.L_1 - .L_0)
	.align		4
.L_0:
        /*0004*/ 	.word	index@(_Z24convLayer_forward_naive0PfS_S_iiiii)
        /*0008*/ 	.word	0x0000001c


	//----- nvinfo : EIATTR_FRAME_SIZE
	.align		4
.L_1:
        /*000c*/ 	.byte	0x04, 0x11
        /*000e*/ 	.short	(.L_3 - .L_2)
	.align		4
.L_2:
        /*0010*/ 	.word	index@(_Z24convLayer_forward_naive0PfS_S_iiiii)
        /*0014*/ 	.word	0x00000000


	//----- nvinfo : EIATTR_REGCOUNT
	.align		4
.L_3:
        /*0018*/ 	.byte	0x04, 0x2f
        /*001a*/ 	.short	(.L_5 - .L_4)
	.align		4
.L_4:
        /*001c*/ 	.word	index@(_Z23convLayer_forward_naivePfS_S_iiiiii)
        /*0020*/ 	.word	0x00000020


	//----- nvinfo : EIATTR_FRAME_SIZE
	.align		4
.L_5:
        /*0024*/ 	.byte	0x04, 0x11
        /*0026*/ 	.short	(.L_7 - .L_6)
	.align		4
.L_6:
        /*0028*/ 	.word	index@(_Z23convLayer_forward_naivePfS_S_iiiiii)
        /*002c*/ 	.word	0x00000000


	//----- nvinfo : EIATTR_MIN_STACK_SIZE
	.align		4
.L_7:
        /*0030*/ 	.byte	0x04, 0x12
        /*0032*/ 	.short	(.L_9 - .L_8)
	.align		4
.L_8:
        /*0034*/ 	.word	index@(_Z23convLayer_forward_naivePfS_S_iiiiii)
        /*0038*/ 	.word	0x00000000


	//----- nvinfo : EIATTR_MIN_STACK_SIZE
	.align		4
.L_9:
        /*003c*/ 	.byte	0x04, 0x12
        /*003e*/ 	.short	(.L_11 - .L_10)
	.align		4
.L_10:
        /*0040*/ 	.word	index@(_Z24convLayer_forward_naive0PfS_S_iiiii)
        /*0044*/ 	.word	0x00000000
.L_11:


//--------------------- .nv.compat                --------------------------
	.section	.nv.compat,"",@"SHT_CUDA_COMPAT_INFO"
	.align	4
        /*0000*/ 	.byte	0x02, 0x09, 0x00, 0x00, 0x02, 0x02, 0x01, 0x00, 0x02, 0x05, 0x05, 0x00, 0x03, 0x07, 0x01, 0x01
        /*0010*/ 	.byte	0x02, 0x03, 0x00, 0x00, 0x02, 0x06, 0x01, 0x00, 0x04, 0x0b, 0x08, 0x00, 0x09, 0x00, 0x00, 0x00
        /*0020*/ 	.byte	0x00, 0x00, 0x00, 0x00


//--------------------- .nv.info._Z23convLayer_forward_naivePfS_S_iiiiii --------------------------
	.section	.nv.info._Z23convLayer_forward_naivePfS_S_iiiiii,"",@"SHT_CUDA_INFO"
	.sectionflags	@""
	.align	4


	//----- nvinfo : EIATTR_CUDA_API_VERSION
	.align		4
        /*0000*/ 	.byte	0x04, 0x37
        /*0002*/ 	.short	(.L_13 - .L_12)
.L_12:
        /*0004*/ 	.word	0x00000082


	//----- nvinfo : EIATTR_KPARAM_INFO
	.align		4
.L_13:
        /*0008*/ 	.byte	0x04, 0x17
        /*000a*/ 	.short	(.L_15 - .L_14)
.L_14:
        /*000c*/ 	.word	0x00000000
        /*0010*/ 	.short	0x0008
        /*0012*/ 	.short	0x002c
        /*0014*/ 	.byte	0x00, 0xf0, 0x11, 0x00


	//----- nvinfo : EIATTR_KPARAM_INFO
	.align		4
.L_15:
        /*0018*/ 	.byte	0x04, 0x17
        /*001a*/ 	.short	(.L_17 - .L_16)
.L_16:
        /*001c*/ 	.word	0x00000000
        /*0020*/ 	.short	0x0007
        /*0022*/ 	.short	0x0028
        /*0024*/ 	.byte	0x00, 0xf0, 0x11, 0x00


	//----- nvinfo : EIATTR_KPARAM_INFO
	.align		4
.L_17:
        /*0028*/ 	.byte	0x04, 0x17
        /*002a*/ 	.short	(.L_19 - .L_18)
.L_18:
        /*002c*/ 	.word	0x00000000
        /*0030*/ 	.short	0x0006
        /*0032*/ 	.short	0x0024
        /*0034*/ 	.byte	0x00, 0xf0, 0x11, 0x00


	//----- nvinfo : EIATTR_KPARAM_INFO
	.align		4
.L_19:
        /*0038*/ 	.byte	0x04, 0x17
        /*003a*/ 	.short	(.L_21 - .L_20)
.L_20:
        /*003c*/ 	.word	0x00000000
        /*0040*/ 	.short	0x0005
        /*0042*/ 	.short	0x0020
        /*0044*/ 	.byte	0x00, 0xf0, 0x11, 0x00


	//----- nvinfo : EIATTR_KPARAM_INFO
	.align		4
.L_21:
        /*0048*/ 	.byte	0x04, 0x17
        /*004a*/ 	.short	(.L_23 - .L_22)
.L_22:
        /*004c*/ 	.word	0x00000000
        /*0050*/ 	.short	0x0004
        /*0052*/ 	.short	0x001c
        /*0054*/ 	.byte	0x00, 0xf0, 0x11, 0x00


	//----- nvinfo : EIATTR_KPARAM_INFO
	.align		4
.L_23:
        /*0058*/ 	.byte	0x04, 0x17
        /*005a*/ 	.short	(.L_25 - .L_24)
.L_24:
        /*005c*/ 	.word	0x00000000
        /*0060*/ 	.short	0x0003
        /*0062*/ 	.short	0x0018
        /*0064*/ 	.byte	0x00, 0xf0, 0x11, 0x00


	//----- nvinfo : EIATTR_KPARAM_INFO
	.align		4
.L_25:
        /*0068*/ 	.byte	0x04, 0x17
        /*006a*/ 	.short	(.L_27 - .L_26)
.L_26:
        /*006c*/ 	.word	0x00000000
        /*0070*/ 	.short	0x0002
        /*0072*/ 	.short	0x0010
        /*0074*/ 	.byte	0x00, 0xf5, 0x21, 0x00


	//----- nvinfo : EIATTR_KPARAM_INFO
	.align		4
.L_27:
        /*0078*/ 	.byte	0x04, 0x17
        /*007a*/ 	.short	(.L_29 - .L_28)
.L_28:
        /*007c*/ 	.word	0x00000000
        /*0080*/ 	.short	0x0001
        /*0082*/ 	.short	0x0008
        /*0084*/ 	.byte	0x00, 0xf5, 0x21, 0x00


	//----- nvinfo : EIATTR_KPARAM_INFO
	.align		4
.L_29:
        /*0088*/ 	.byte	0x04, 0x17
        /*008a*/ 	.short	(.L_31 - .L_30)
.L_30:
        /*008c*/ 	.word	0x00000000
        /*0090*/ 	.short	0x0000
        /*0092*/ 	.short	0x0000
        /*0094*/ 	.byte	0x00, 0xf5, 0x21, 0x00


	//----- nvinfo : EIATTR_SPARSE_MMA_MASK
	.align		4
.L_31:
        /*0098*/ 	.byte	0x03, 0x50
        /*009a*/ 	.short	0x0000


	//----- nvinfo : EIATTR_MAXREG_COUNT
	.align		4
        /*009c*/ 	.byte	0x03, 0x1b
        /*009e*/ 	.short	0x00ff


	//----- nvinfo : EIATTR_MERCURY_ISA_VERSION
	.align		4
        /*00a0*/ 	.byte	0x03, 0x5f
        /*00a2*/ 	.short	0x0101


	//----- nvinfo : EIATTR_VRC_CTA_INIT_COUNT
	.align		4
        /*00a4*/ 	.byte	0x02, 0x4a
	.zero		1
	.zero		1


	//----- nvinfo : EIATTR_EXIT_INSTR_OFFSETS
	.align		4
        /*00a8*/ 	.byte	0x04, 0x1c
        /*00aa*/ 	.short	(.L_33 - .L_32)


	//   ....[0]....
.L_32:
        /*00ac*/ 	.word	0x00000cb0


	//----- nvinfo : EIATTR_CBANK_PARAM_SIZE
	.align		4
.L_33:
        /*00b0*/ 	.byte	0x03, 0x19
        /*00b2*/ 	.short	0x0030


	//----- nvinfo : EIATTR_PARAM_CBANK
	.align		4
        /*00b4*/ 	.byte	0x04, 0x0a
        /*00b6*/ 	.short	(.L_35 - .L_34)
	.align		4
.L_34:
        /*00b8*/ 	.word	index@(.nv.constant0._Z23convLayer_forward_naivePfS_S_iiiiii)
        /*00bc*/ 	.short	0x0380
        /*00be*/ 	.short	0x0030


	//----- nvinfo : EIATTR_SW_WAR
	.align		4
.L_35:
        /*00c0*/ 	.byte	0x04, 0x36
        /*00c2*/ 	.short	(.L_37 - .L_36)
.L_36:
        /*00c4*/ 	.word	0x00000008
.L_37:


//--------------------- .nv.info._Z24convLayer_forward_naive0PfS_S_iiiii --------------------------
	.section	.nv.info._Z24convLayer_forward_naive0PfS_S_iiiii,"",@"SHT_CUDA_INFO"
	.sectionflags	@""
	.align	4


	//----- nvinfo : EIATTR_CUDA_API_VERSION
	.align		4
        /*0000*/ 	.byte	0x04, 0x37
        /*0002*/ 	.short	(.L_39 - .L_38)
.L_38:
        /*0004*/ 	.word	0x00000082


	//----- nvinfo : EIATTR_KPARAM_INFO
	.align		4
.L_39:
        /*0008*/ 	.byte	0x04, 0x17
        /*000a*/ 	.short	(.L_41 - .L_40)
.L_40:
        /*000c*/ 	.word	0x00000000
        /*0010*/ 	.short	0x0007
        /*0012*/ 	.short	0x0028
        /*0014*/ 	.byte	0x00, 0xf0, 0x11, 0x00


	//----- nvinfo : EIATTR_KPARAM_INFO
	.align		4
.L_41:
        /*0018*/ 	.byte	0x04, 0x17
        /*001a*/ 	.short	(.L_43 - .L_42)
.L_42:
        /*001c*/ 	.word	0x00000000
        /*0020*/ 	.short	0x0006
        /*0022*/ 	.short	0x0024
        /*0024*/ 	.byte	0x00, 0xf0, 0x11, 0x00


	//----- nvinfo : EIATTR_KPARAM_INFO
	.align		4
.L_43:
        /*0028*/ 	.byte	0x04, 0x17
        /*002a*/ 	.short	(.L_45 - .L_44)
.L_44:
        /*002c*/ 	.word	0x00000000
        /*0030*/ 	.short	0x0005
        /*0032*/ 	.short	0x0020
        /*0034*/ 	.byte	0x00, 0xf0, 0x11, 0x00


	//----- nvinfo : EIATTR_KPARAM_INFO
	.align		4
.L_45:
        /*0038*/ 	.byte	0x04, 0x17
        /*003a*/ 	.short	(.L_47 - .L_46)
.L_46:
        /*003c*/ 	.word	0x00000000
        /*0040*/ 	.short	0x0004
        /*0042*/ 	.short	0x001c
        /*0044*/ 	.byte	0x00, 0xf0, 0x11, 0x00


	//----- nvinfo : EIATTR_KPARAM_INFO
	.align		4
.L_47:
        /*0048*/ 	.byte	0x04, 0x17
        /*004a*/ 	.short	(.L_49 - .L_48)
.L_48:
        /*004c*/ 	.word	0x00000000
        /*0050*/ 	.short	0x0003
        /*0052*/ 	.short	0x0018
        /*0054*/ 	.byte	0x00, 0xf0, 0x11, 0x00


	//----- nvinfo : EIATTR_KPARAM_INFO
	.align		4
.L_49:
        /*0058*/ 	.byte	0x04, 0x17
        /*005a*/ 	.short	(.L_51 - .L_50)
.L_50:
        /*005c*/ 	.word	0x00000000
        /*0060*/ 	.short	0x0002
        /*0062*/ 	.short	0x0010
        /*0064*/ 	.byte	0x00, 0xf5, 0x21, 0x00


	//----- nvinfo : EIATTR_KPARAM_INFO
	.align		4
.L_51:
        /*0068*/ 	.byte	0x04, 0x17
        /*006a*/ 	.short	(.L_53 - .L_52)
.L_52:
        /*006c*/ 	.word	0x00000000
        /*0070*/ 	.short	0x0001
        /*0072*/ 	.short	0x0008
        /*0074*/ 	.byte	0x00, 0xf5, 0x21, 0x00


	//----- nvinfo : EIATTR_KPARAM_INFO
	.align		4
.L_53:
        /*0078*/ 	.byte	0x04, 0x17
        /*007a*/ 	.short	(.L_55 - .L_54)
.L_54:
        /*007c*/ 	.word	0x00000000
        /*0080*/ 	.short	0x0000
        /*0082*/ 	.short	0x0000
        /*0084*/ 	.byte	0x00, 0xf5, 0x21, 0x00


	//----- nvinfo : EIATTR_SPARSE_MMA_MASK
	.align		4
.L_55:
        /*0088*/ 	.byte	0x03, 0x50
        /*008a*/ 	.short	0x0000


	//----- nvinfo : EIATTR_MAXREG_COUNT
	.align		4
        /*008c*/ 	.byte	0x03, 0x1b
        /*008e*/ 	.short	0x00ff


	//----- nvinfo : EIATTR_MERCURY_ISA_VERSION
	.align		4
        /*0090*/ 	.byte	0x03, 0x5f
        /*0092*/ 	.short	0x0101


	//----- nvinfo : EIATTR_VRC_CTA_INIT_COUNT
	.align		4
        /*0094*/ 	.byte	0x02, 0x4a
	.zero		1
	.zero		1


	//----- nvinfo : EIATTR_EXIT_INSTR_OFFSETS
	.align		4
        /*0098*/ 	.byte	0x04, 0x1c
        /*009a*/ 	.short	(.L_57 - .L_56)


	//   ....[0]....
.L_56:
        /*009c*/ 	.word	0x00000080


	//   ....[1]....
        /*00a0*/ 	.word	0x00000de0


	//   ....[2]....
        /*00a4*/ 	.word	0x00000fb0


	//   ....[3]....
        /*00a8*/ 	.word	0x000010a0


	//   ....[4]....
        /*00ac*/ 	.word	0x00001100


	//   ....[5]....
        /*00b0*/ 	.word	0x000013c0


	//   ....[6]....
        /*00b4*/ 	.word	0x00001530


	//   ....[7]....
        /*00b8*/ 	.word	0x00001620


	//   ....[8]....
        /*00bc*/ 	.word	0x00001680


	//----- nvinfo : EIATTR_CBANK_PARAM_SIZE
	.align		4
.L_57:
        /*00c0*/ 	.byte	0x03, 0x19
        /*00c2*/ 	.short	0x002c


	//----- nvinfo : EIATTR_PARAM_CBANK
	.align		4
        /*00c4*/ 	.byte	0x04, 0x0a
        /*00c6*/ 	.short	(.L_59 - .L_58)
	.align		4
.L_58:
        /*00c8*/ 	.word	index@(.nv.constant0._Z24convLayer_forward_naive0PfS_S_iiiii)
        /*00cc*/ 	.short	0x0380
        /*00ce*/ 	.short	0x002c


	//----- nvinfo : EIATTR_SW_WAR
	.align		4
.L_59:
        /*00d0*/ 	.byte	0x04, 0x36
        /*00d2*/ 	.short	(.L_61 - .L_60)
.L_60:
        /*00d4*/ 	.word	0x00000008
.L_61:


//--------------------- .nv.callgraph             --------------------------
	.section	.nv.callgraph,"",@"SHT_CUDA_CALLGRAPH"
	.align	4
	.sectionentsize	8
	.align		4
        /*0000*/ 	.word	0x00000000
	.align		4
        /*0004*/ 	.word	0xffffffff
	.align		4
        /*0008*/ 	.word	0x00000000
	.align		4
        /*000c*/ 	.word	0xfffffffe
	.align		4
        /*0010*/ 	.word	0x00000000
	.align		4
        /*0014*/ 	.word	0xfffffffd
	.align		4
        /*0018*/ 	.word	0x00000000
	.align		4
        /*001c*/ 	.word	0xfffffffc


//--------------------- .text._Z23convLayer_forward_naivePfS_S_iiiiii --------------------------
	.section	.text._Z23convLayer_forward_naivePfS_S_iiiiii,"ax",@progbits
	.align	128
        .global         _Z23convLayer_forward_naivePfS_S_iiiiii
        .type           _Z23convLayer_forward_naivePfS_S_iiiiii,@function
        .size           _Z23convLayer_forward_naivePfS_S_iiiiii,(.L_x_27 - _Z23convLayer_forward_naivePfS_S_iiiiii)
        .other          _Z23convLayer_forward_naivePfS_S_iiiiii,@"STO_CUDA_ENTRY STV_DEFAULT"
_Z23convLayer_forward_naivePfS_S_iiiiii:
.text._Z23convLayer_forward_naivePfS_S_iiiiii:
[----:B------:R-:W-:Y:S08]  /*0000*/  LDC R1, c[0x0][0x37c] ;  /* 0x0000df00ff017b82 */ /* 0x000ff00000000800 */
[----:B------:R-:W0:Y:S01]  /*0010*/  LDC R13, c[0x0][0x3ac] ;  /* 0x0000eb00ff0d7b82 */ /* 0x000e220000000800 */
[----:B------:R-:W1:Y:S01]  /*0020*/  S2R R0, SR_CTAID.Z ;  /* 0x0000000000007919 */ /* 0x000e620000002700 */
[----:B------:R-:W2:Y:S01]  /*0030*/  LDCU.64 UR12, c[0x0][0x358] ;  /* 0x00006b00ff0c77ac */ /* 0x000ea20008000a00 */
[----:B------:R-:W-:Y:S01]  /*0040*/  HFMA2 R18, -RZ, RZ, 0, 0 ;  /* 0x00000000ff127431 */ /* 0x000fe200000001ff */
[----:B------:R-:W3:Y:S04]  /*0050*/  S2R R7, SR_TID.Y ;  /* 0x0000000000077919 */ /* 0x000ee80000002200 */
[----:B------:R-:W4:Y:S01]  /*0060*/  LDC R4, c[0x0][0x39c] ;  /* 0x0000e700ff047b82 */ /* 0x000f220000000800 */
[----:B------:R-:W5:Y:S01]  /*0070*/  S2R R2, SR_TID.X ;  /* 0x0000000000027919 */ /* 0x000f620000002100 */
[----:B------:R-:W0:Y:S06]  /*0080*/  S2R R3, SR_CTAID.Y ;  /* 0x0000000000037919 */ /* 0x000e2c0000002600 */
[----:B------:R-:W0:Y:S02]  /*0090*/  S2UR UR14, SR_CTAID.X ;  /* 0x00000000000e79c3 */ /* 0x000e240000002500 */
[----:B0-----:R-:W-:-:S04]  /*00a0*/  ISETP.GE.AND P0, PT, R13, 0x1, PT ;  /* 0x000000010d00780c */ /* 0x001fc80003f06270 */
[----:B----4-:R-:W-:Y:S02]  /*00b0*/  ISETP.LT.OR P0, PT, R4, 0x1, !P0 ;  /* 0x000000010400780c */ /* 0x010fe40004701670 */
[C---:B-1----:R-:W-:Y:S02]  /*00c0*/  LOP3.LUT R5, R0.reuse, 0xf, RZ, 0xc0, !PT ;  /* 0x0000000f00057812 */ /* 0x042fe400078ec0ff */
[----:B---3--:R-:W-:Y:S02]  /*00d0*/  LEA.HI R0, R0, R7, RZ, 0x1c ;  /* 0x0000000700007211 */ /* 0x008fe400078fe0ff */
[----:B-----5:R-:W-:-:S07]  /*00e0*/  IADD3 R5, PT, PT, R5, R2, RZ ;  /* 0x0000000205057210 */ /* 0x020fce0007ffe0ff */
[----:B--2---:R-:W-:Y:S05]  /*00f0*/  @P0 BRA `(.L_x_0) ;  /* 0x0000000800bc0947 */ /* 0x004fea0003800000 */
[----:B------:R-:W0:Y:S01]  /*0100*/  LDCU.128 UR8, c[0x0][0x380] ;  /* 0x00007000ff0877ac */ /* 0x000e220008000c00 */
[C---:B------:R-:W-:Y:S02]  /*0110*/  LOP3.LUT R6, R13.reuse, 0x7ffffff0, RZ, 0xc0, !PT ;  /* 0x7ffffff00d067812 */ /* 0x040fe400078ec0ff */
[C---:B------:R-:W-:Y:S02]  /*0120*/  LOP3.LUT R2, R13.reuse, 0xf, RZ, 0xc0, !PT ;  /* 0x0000000f0d027812 */ /* 0x040fe400078ec0ff */
[C---:B------:R-:W-:Y:S02]  /*0130*/  LOP3.LUT R4, R13.reuse, 0x7, RZ, 0xc0, !PT ;  /* 0x000000070d047812 */ /* 0x040fe400078ec0ff */
[----:B------:R-:W-:Y:S02]  /*0140*/  LOP3.LUT R7, R13, 0x3, RZ, 0xc0, !PT ;  /* 0x000000030d077812 */ /* 0x000fe400078ec0ff */
[----:B------:R-:W-:Y:S02]  /*0150*/  MOV R8, RZ ;  /* 0x000000ff00087202 */ /* 0x000fe40000000f00 */
[----:B------:R-:W-:-:S02]  /*0160*/  MOV R18, RZ ;  /* 0x000000ff00127202 */ /* 0x000fc40000000f00 */
[----:B------:R-:W-:Y:S01]  /*0170*/  IADD3 R9, PT, PT, -R6, RZ, RZ ;  /* 0x000000ff06097210 */ /* 0x000fe20007ffe1ff */
[----:B0-----:R-:W-:Y:S02]  /*0180*/  UIADD3 UR7, UP0, UPT, UR8, 0x20, URZ ;  /* 0x0000002008077890 */ /* 0x001fe4000ff1e0ff */
[----:B------:R-:W-:Y:S02]  /*0190*/  UIADD3 UR5, UP1, UPT, UR10, 0x20, URZ ;  /* 0x000000200a057890 */ /* 0x000fe4000ff3e0ff */
[----:B------:R-:W-:Y:S02]  /*01a0*/  UIADD3.X UR8, UPT, UPT, URZ, UR9, URZ, UP0, !UPT ;  /* 0x00000009ff087290 */ /* 0x000fe400087fe4ff */
[----:B------:R-:W-:-:S12]  /*01b0*/  UIADD3.X UR6, UPT, UPT, URZ, UR11, URZ, UP1, !UPT ;  /* 0x0000000bff067290 */ /* 0x000fd80008ffe4ff */
.L_x_7:
[----:B------:R-:W0:Y:S01]  /*01c0*/  LDC R13, c[0x0][0x39c] ;  /* 0x0000e700ff0d7b82 */ /* 0x000e220000000800 */
[----:B------:R-:W1:Y:S01]  /*01d0*/  LDCU UR4, c[0x0][0x3a4] ;  /* 0x00007480ff0477ac */ /* 0x000e620008000800 */
[--C-:B0-----:R-:W-:Y:S02]  /*01e0*/  IMAD R11, R13, UR14, R8.reuse ;  /* 0x0000000e0d0b7c24 */ /* 0x101fe4000f8e0208 */
[-C--:B------:R-:W-:Y:S01]  /*01f0*/  IMAD R10, R3, R13.reuse, R8 ;  /* 0x0000000d030a7224 */ /* 0x080fe200078e0208 */
[----:B------:R-:W-:Y:S01]  /*0200*/  IADD3 R8, PT, PT, R8, 0x1, RZ ;  /* 0x0000000108087810 */ /* 0x000fe20007ffe0ff */
[----:B-1----:R-:W-:Y:S01]  /*0210*/  IMAD R11, R11, UR4, R0 ;  /* 0x000000040b0b7c24 */ /* 0x002fe2000f8e0200 */
[----:B------:R-:W-:Y:S02]  /*0220*/  UMOV UR4, URZ ;  /* 0x000000ff00047c82 */ /* 0x000fe40008000000 */
[----:B------:R-:W-:-:S13]  /*0230*/  ISETP.NE.AND P0, PT, R8, R13, PT ;  /* 0x0000000d0800720c */ /* 0x000fda0003f05270 */
.L_x_6:
[----:B------:R-:W0:Y:S01]  /*0240*/  LDC.64 R12, c[0x0][0x3a8] ;  /* 0x0000ea00ff0c7b82 */ /* 0x000e220000000a00 */
[----:B------:R-:W-:Y:S01]  /*0250*/  IADD3 R19, PT, PT, R11, UR4, RZ ;  /* 0x000000040b137c10 */ /* 0x000fe2000fffe0ff */
[----:B------:R-:W-:Y:S01]  /*0260*/  HFMA2 R20, -RZ, RZ, 0, 0 ;  /* 0x00000000ff147431 */ /* 0x000fe200000001ff */
[----:B0-----:R-:W-:Y:S01]  /*0270*/  ISETP.GE.U32.AND P2, PT, R13, 0x10, PT ;  /* 0x000000100d00780c */ /* 0x001fe20003f46070 */
[-C--:B------:R-:W-:Y:S01]  /*0280*/  IMAD R14, R10, R13.reuse, UR4 ;  /* 0x000000040a0e7e24 */ /* 0x080fe2000f8e020d */
[----:B------:R-:W-:Y:S01]  /*0290*/  UIADD3 UR4, UPT, UPT, UR4, 0x1, URZ ;  /* 0x0000000104047890 */ /* 0x000fe2000fffe0ff */
[----:B------:R-:W-:Y:S02]  /*02a0*/  IMAD R19, R19, R12, R5 ;  /* 0x0000000c13137224 */ /* 0x000fe400078e0205 */
[----:B------:R-:W-:-:S03]  /*02b0*/  IMAD R12, R14, R13, RZ ;  /* 0x0000000d0e0c7224 */ /* 0x000fc600078e02ff */
[----:B------:R-:W-:-:S05]  /*02c0*/  ISETP.NE.AND P1, PT, R13, UR4, PT ;  /* 0x000000040d007c0c */ /* 0x000fca000bf25270 */
[----:B------:R-:W-:Y:S08]  /*02d0*/  @!P2 BRA `(.L_x_1) ;  /* 0x0000000000fca947 */ /* 0x000ff00003800000 */
[----:B------:R-:W-:Y:S02]  /*02e0*/  MOV R21, R12 ;  /* 0x0000000c00157202 */ /* 0x000fe40000000f00 */
[----:B------:R-:W-:Y:S02]  /*02f0*/  MOV R23, R19 ;  /* 0x0000001300177202 */ /* 0x000fe40000000f00 */
[----:B------:R-:W-:-:S07]  /*0300*/  MOV R20, R9 ;  /* 0x0000000900147202 */ /* 0x000fce0000000f00 */
.L_x_2:
[----:B------:R-:W-:Y:S02]  /*0310*/  MOV R16, UR7 ;  /* 0x0000000700107c02 */ /* 0x000fe40008000f00 */
[----:B------:R-:W-:Y:S02]  /*0320*/  MOV R17, UR8 ;  /* 0x0000000800117c02 */ /* 0x000fe40008000f00 */
[----:B------:R-:W-:Y:S02]  /*0330*/  MOV R14, UR5 ;  /* 0x00000005000e7c02 */ /* 0x000fe40008000f00 */
[----:B------:R-:W-:Y:S01]  /*0340*/  MOV R15, UR6 ;  /* 0x00000006000f7c02 */ /* 0x000fe20008000f00 */
[----:B------:R-:W-:-:S04]  /*0350*/  IMAD.WIDE R16, R23, 0x4, R16 ;  /* 0x0000000417107825 */ /* 0x000fc800078e0210 */
[----:B------:R-:W-:Y:S01]  /*0360*/  IMAD.WIDE R14, R21, 0x4, R14 ;  /* 0x00000004150e7825 */ /* 0x000fe200078e020e */
[----:B------:R-:W2:Y:S04]  /*0370*/  LDG.E R25, desc[UR12][R16.64+-0x20] ;  /* 0xffffe00c10197981 */ /* 0x000ea8000c1e1900 */
[----:B------:R-:W2:Y:S04]  /*0380*/  LDG.E R22, desc[UR12][R14.64+-0x20] ;  /* 0xffffe00c0e167981 */ /* 0x000ea8000c1e1900 */
[----:B------:R-:W3:Y:S04]  /*0390*/  LDG.E R27, desc[UR12][R16.64+-0x18] ;  /* 0xffffe80c101b7981 */ /* 0x000ee8000c1e1900 */
[----:B------:R-:W3:Y:S04]  /*03a0*/  LDG.E R24, desc[UR12][R14.64+-0x18] ;  /* 0xffffe80c0e187981 */ /* 0x000ee8000c1e1900 */
[----:B------:R-:W4:Y:S04]  /*03b0*/  LDG.E R29, desc[UR12][R16.64+0x1c] ;  /* 0x00001c0c101d7981 */ /* 0x000f28000c1e1900 */
[----:B------:R-:W4:Y:S01]  /*03c0*/  LDG.E R26, desc[UR12][R14.64+0x1c] ;  /* 0x00001c0c0e1a7981 */ /* 0x000f22000c1e1900 */
[----:B--2---:R-:W-:-:S03]  /*03d0*/  FFMA R22, R25, R22, R18 ;  /* 0x0000001619167223 */ /* 0x004fc60000000012 */
[----:B------:R-:W2:Y:S04]  /*03e0*/  LDG.E R25, desc[UR12][R16.64+-0x1c] ;  /* 0xffffe40c10197981 */ /* 0x000ea8000c1e1900 */
[----:B------:R-:W2:Y:S02]  /*03f0*/  LDG.E R18, desc[UR12][R14.64+-0x1c] ;  /* 0xffffe40c0e127981 */ /* 0x000ea4000c1e1900 */
[----:B--2---:R-:W-:Y:S02]  /*0400*/  FFMA R18, R25, R18, R22 ;  /* 0x0000001219127223 */ /* 0x004fe40000000016 */
[----:B------:R-:W2:Y:S04]  /*0410*/  LDG.E R25, desc[UR12][R16.64+-0x14] ;  /* 0xffffec0c10197981 */ /* 0x000ea8000c1e1900 */
[----:B------:R-:W2:Y:S01]  /*0420*/  LDG.E R22, desc[UR12][R14.64+-0x14] ;  /* 0xffffec0c0e167981 */ /* 0x000ea2000c1e1900 */
[----:B---3--:R-:W-:-:S03]  /*0430*/  FFMA R18, R27, R24, R18 ;  /* 0x000000181b127223 */ /* 0x008fc60000000012 */
[----:B------:R-:W3:Y:S04]  /*0440*/  LDG.E R27, desc[UR12][R16.64+-0x10] ;  /* 0xfffff00c101b7981 */ /* 0x000ee8000c1e1900 */
[----:B------:R-:W3:Y:S01]  /*0450*/  LDG.E R24, desc[UR12][R14.64+-0x10] ;  /* 0xfffff00c0e187981 */ /* 0x000ee2000c1e1900 */
[----:B--2---:R-:W-:-:S03]  /*0460*/  FFMA R18, R25, R22, R18 ;  /* 0x0000001619127223 */ /* 0x004fc60000000012 */
        /* <DEDUP_REMOVED lines=23> */
[----:B------:R-:W-:Y:S01]  /*05e0*/  IADD3 R20, PT, PT, R20, 0x10, RZ ;  /* 0x0000001014147810 */ /* 0x000fe20007ffe0ff */
[----:B--2---:R-:W-:Y:S02]  /*05f0*/  FFMA R18, R25, R22, R18 ;  /* 0x0000001619127223 */ /* 0x004fe40000000012 */
[----:B------:R-:W2:Y:S04]  /*0600*/  LDG.E R25, desc[UR12][R16.64+0x14] ;  /* 0x0000140c10197981 */ /* 0x000ea8000c1e1900 */
[----:B------:R-:W2:Y:S01]  /*0610*/  LDG.E R22, desc[UR12][R14.64+0x14] ;  /* 0x0000140c0e167981 */ /* 0x000ea2000c1e1900 */
[----:B---3--:R-:W-:-:S03]  /*0620*/  FFMA R18, R27, R24, R18 ;  /* 0x000000181b127223 */ /* 0x008fc60000000012 */
[----:B------:R-:W3:Y:S04]  /*0630*/  LDG.E R27, desc[UR12][R16.64+0x18] ;  /* 0x0000180c101b7981 */ /* 0x000ee8000c1e1900 */
[----:B------:R-:W3:Y:S01]  /*0640*/  LDG.E R24, desc[UR12][R14.64+0x18] ;  /* 0x0000180c0e187981 */ /* 0x000ee2000c1e1900 */
[----:B------:R-:W-:Y:S02]  /*0650*/  ISETP.NE.AND P2, PT, R20, RZ, PT ;  /* 0x000000ff1400720c */ /* 0x000fe40003f45270 */
[----:B------:R-:W-:Y:S02]  /*0660*/  IADD3 R23, PT, PT, R23, 0x10, RZ ;  /* 0x0000001017177810 */ /* 0x000fe40007ffe0ff */
[----:B------:R-:W-:Y:S01]  /*0670*/  IADD3 R21, PT, PT, R21, 0x10, RZ ;  /* 0x0000001015157810 */ /* 0x000fe20007ffe0ff */
[----:B--2---:R-:W-:-:S04]  /*0680*/  FFMA R18, R25, R22, R18 ;  /* 0x0000001619127223 */ /* 0x004fc80000000012 */
[----:B---3--:R-:W-:-:S04]  /*0690*/  FFMA R18, R27, R24, R18 ;  /* 0x000000181b127223 */ /* 0x008fc80000000012 */
[----:B----4-:R-:W-:Y:S01]  /*06a0*/  FFMA R18, R29, R26, R18 ;  /* 0x0000001a1d127223 */ /* 0x010fe20000000012 */
[----:B------:R-:W-:Y:S06]  /*06b0*/  @P2 BRA `(.L_x_2) ;  /* 0xfffffffc00142947 */ /* 0x000fec000383ffff */
[----:B------:R-:W-:-:S07]  /*06c0*/  MOV R20, R6 ;  /* 0x0000000600147202 */ /* 0x000fce0000000f00 */
.L_x_1:
[----:B------:R-:W-:-:S13]  /*06d0*/  ISETP.NE.AND P2, PT, R2, RZ, PT ;  /* 0x000000ff0200720c */ /* 0x000fda0003f45270 */
[----:B------:R-:W-:Y:S05]  /*06e0*/  @!P2 BRA `(.L_x_3) ;  /* 0x000000040038a947 */ /* 0x000fea0003800000 */
[----:B------:R-:W-:Y:S02]  /*06f0*/  IADD3 R14, PT, PT, R2, -0x1, RZ ;  /* 0xffffffff020e7810 */ /* 0x000fe40007ffe0ff */
[----:B------:R-:W-:Y:S02]  /*0700*/  ISETP.NE.AND P3, PT, R4, RZ, PT ;  /* 0x000000ff0400720c */ /* 0x000fe40003f65270 */
[----:B------:R-:W-:-:S13]  /*0710*/  ISETP.GE.U32.AND P2, PT, R14, 0x7, PT ;  /* 0x000000070e00780c */ /* 0x000fda0003f46070 */
[----:B------:R-:W-:Y:S05]  /*0720*/  @!P2 BRA `(.L_x_4) ;  /* 0x00000000007ca947 */ /* 0x000fea0003800000 */
[----:B------:R-:W0:Y:S01]  /*0730*/  LDC.64 R16, c[0x0][0x380] ;  /* 0x0000e000ff107b82 */ /* 0x000e220000000a00 */
[-C--:B------:R-:W-:Y:S02]  /*0740*/  IADD3 R21, PT, PT, R19, R20.reuse, RZ ;  /* 0x0000001413157210 */ /* 0x080fe40007ffe0ff */
[----:B------:R-:W-:-:S05]  /*0750*/  IADD3 R23, PT, PT, R12, R20, RZ ;  /* 0x000000140c177210 */ /* 0x000fca0007ffe0ff */
[----:B------:R-:W1:Y:S01]  /*0760*/  LDC.64 R14, c[0x0][0x388] ;  /* 0x0000e200ff0e7b82 */ /* 0x000e620000000a00 */
[----:B0-----:R-:W-:-:S05]  /*0770*/  IMAD.WIDE R16, R21, 0x4, R16 ;  /* 0x0000000415107825 */ /* 0x001fca00078e0210 */
[----:B------:R-:W2:Y:S01]  /*0780*/  LDG.E R21, desc[UR12][R16.64] ;  /* 0x0000000c10157981 */ /* 0x000ea2000c1e1900 */
[----:B-1----:R-:W-:-:S03]  /*0790*/  IMAD.WIDE R14, R23, 0x4, R14 ;  /* 0x00000004170e7825 */ /* 0x002fc600078e020e */
[----:B------:R-:W3:Y:S04]  /*07a0*/  LDG.E R25, desc[UR12][R16.64+0x8] ;  /* 0x0000080c10197981 */ /* 0x000ee8000c1e1900 */
[----:B------:R-:W2:Y:S04]  /*07b0*/  LDG.E R22, desc[UR12][R14.64] ;  /* 0x0000000c0e167981 */ /* 0x000ea8000c1e1900 */
[----:B------:R-:W4:Y:S04]  /*07c0*/  LDG.E R23, desc[UR12][R16.64+0x4] ;  /* 0x0000040c10177981 */ /* 0x000f28000c1e1900 */
[----:B------:R-:W4:Y:S04]  /*07d0*/  LDG.E R24, desc[UR12][R14.64+0x4] ;  /* 0x0000040c0e187981 */ /* 0x000f28000c1e1900 */
[----:B------:R-:W3:Y:S04]  /*07e0*/  LDG.E R26, desc[UR12][R14.64+0x8] ;  /* 0x0000080c0e1a7981 */ /* 0x000ee8000c1e1900 */
[----:B------:R-:W5:Y:S04]  /*07f0*/  LDG.E R27, desc[UR12][R16.64+0x1c] ;  /* 0x00001c0c101b7981 */ /* 0x000f68000c1e1900 */
[----:B------:R-:W5:Y:S01]  /*0800*/  LDG.E R28, desc[UR12][R14.64+0x1c] ;  /* 0x00001c0c0e1c7981 */ /* 0x000f62000c1e1900 */
[----:B--2---:R-:W-:-:S03]  /*0810*/  FFMA R22, R21, R22, R18 ;  /* 0x0000001615167223 */ /* 0x004fc60000000012 */
[----:B------:R-:W2:Y:S04]  /*0820*/  LDG.E R21, desc[UR12][R16.64+0xc] ;  /* 0x00000c0c10157981 */ /* 0x000ea8000c1e1900 */
[----:B------:R-:W2:Y:S01]  /*0830*/  LDG.E R18, desc[UR12][R14.64+0xc] ;  /* 0x00000c0c0e127981 */ /* 0x000ea2000c1e1900 */
[----:B----4-:R-:W-:-:S03]  /*0840*/  FFMA R22, R23, R24, R22 ;  /* 0x0000001817167223 */ /* 0x010fc60000000016 */
[----:B------:R-:W4:Y:S01]  /*0850*/  LDG.E R23, desc[UR12][R14.64+0x10] ;  /* 0x0000100c0e177981 */ /* 0x000f22000c1e1900 */
[----:B---3--:R-:W-:-:S03]  /*0860*/  FFMA R26, R25, R26, R22 ;  /* 0x0000001a191a7223 */ /* 0x008fc60000000016 */
[----:B------:R-:W4:Y:S04]  /*0870*/  LDG.E R22, desc[UR12][R16.64+0x10] ;  /* 0x0000100c10167981 */ /* 0x000f28000c1e1900 */
[----:B------:R-:W3:Y:S04]  /*0880*/  LDG.E R24, desc[UR12][R16.64+0x14] ;  /* 0x0000140c10187981 */ /* 0x000ee8000c1e1900 */
[----:B------:R-:W3:Y:S01]  /*0890*/  LDG.E R25, desc[UR12][R14.64+0x14] ;  /* 0x0000140c0e197981 */ /* 0x000ee2000c1e1900 */
[----:B--2---:R-:W-:-:S03]  /*08a0*/  FFMA R21, R21, R18, R26 ;  /* 0x0000001215157223 */ /* 0x004fc6000000001a */
[----:B------:R-:W2:Y:S04]  /*08b0*/  LDG.E R18, desc[UR12][R16.64+0x18] ;  /* 0x0000180c10127981 */ /* 0x000ea8000c1e1900 */
[----:B------:R-:W2:Y:S01]  /*08c0*/  LDG.E R26, desc[UR12][R14.64+0x18] ;  /* 0x0000180c0e1a7981 */ /* 0x000ea2000c1e1900 */
[----:B----4-:R-:W-:-:S04]  /*08d0*/  FFMA R21, R22, R23, R21 ;  /* 0x0000001716157223 */ /* 0x010fc80000000015 */
[----:B---3--:R-:W-:Y:S01]  /*08e0*/  FFMA R21, R24, R25, R21 ;  /* 0x0000001918157223 */ /* 0x008fe20000000015 */
[----:B------:R-:W-:-:S03]  /*08f0*/  IADD3 R20, PT, PT, R20, 0x8, RZ ;  /* 0x0000000814147810 */ /* 0x000fc60007ffe0ff */
[----:B--2---:R-:W-:-:S04]  /*0900*/  FFMA R18, R18, R26, R21 ;  /* 0x0000001a12127223 */ /* 0x004fc80000000015 */
[----:B-----5:R-:W-:-:S07]  /*0910*/  FFMA R18, R27, R28, R18 ;  /* 0x0000001c1b127223 */ /* 0x020fce0000000012 */
.L_x_4:
        /* <DEDUP_REMOVED lines=13> */
[----:B------:R-:W4:Y:S04]  /*09f0*/  LDG.E R23, desc[UR12][R16.64] ;  /* 0x0000000c10177981 */ /* 0x000f28000c1e1900 */
[----:B------:R-:W4:Y:S04]  /*0a00*/  LDG.E R22, desc[UR12][R14.64] ;  /* 0x0000000c0e167981 */ /* 0x000f28000c1e1900 */
[----:B------:R-:W2:Y:S04]  /*0a10*/  LDG.E R24, desc[UR12][R14.64+0x4] ;  /* 0x0000040c0e187981 */ /* 0x000ea8000c1e1900 */
[----:B------:R-:W3:Y:S04]  /*0a20*/  LDG.E R26, desc[UR12][R14.64+0x8] ;  /* 0x0000080c0e1a7981 */ /* 0x000ee8000c1e1900 */
[----:B------:R-:W5:Y:S04]  /*0a30*/  LDG.E R28, desc[UR12][R16.64+0xc] ;  /* 0x00000c0c101c7981 */ /* 0x000f68000c1e1900 */
[----:B------:R-:W5:Y:S01]  /*0a40*/  LDG.E R27, desc[UR12][R14.64+0xc] ;  /* 0x00000c0c0e1b7981 */ /* 0x000f62000c1e1900 */
[----:B------:R-:W-:Y:S01]  /*0a50*/  IADD3 R20, PT, PT, R20, 0x4, RZ ;  /* 0x0000000414147810 */ /* 0x000fe20007ffe0ff */
[----:B----4-:R-:W-:-:S04]  /*0a60*/  FFMA R22, R23, R22, R18 ;  /* 0x0000001617167223 */ /* 0x010fc80000000012 */
[----:B--2---:R-:W-:-:S04]  /*0a70*/  FFMA R22, R25, R24, R22 ;  /* 0x0000001819167223 */ /* 0x004fc80000000016 */
[----:B---3--:R-:W-:-:S04]  /*0a80*/  FFMA R21, R21, R26, R22 ;  /* 0x0000001a15157223 */ /* 0x008fc80000000016 */
[----:B-----5:R-:W-:-:S07]  /*0a90*/  FFMA R18, R28, R27, R21 ;  /* 0x0000001b1c127223 */ /* 0x020fce0000000015 */
.L_x_5:
[----:B------:R-:W-:Y:S05]  /*0aa0*/  @!P3 BRA `(.L_x_3) ;  /* 0x000000000048b947 */ /* 0x000fea0003800000 */
[----:B------:R-:W0:Y:S01]  /*0ab0*/  LDC.64 R14, c[0x0][0x380] ;  /* 0x0000e000ff0e7b82 */ /* 0x000e220000000a00 */
[-C--:B------:R-:W-:Y:S02]  /*0ac0*/  IADD3 R19, PT, PT, R19, R20.reuse, RZ ;  /* 0x0000001413137210 */ /* 0x080fe40007ffe0ff */
[----:B------:R-:W-:-:S05]  /*0ad0*/  IADD3 R21, PT, PT, R12, R20, RZ ;  /* 0x000000140c157210 */ /* 0x000fca0007ffe0ff */
[----:B------:R-:W1:Y:S01]  /*0ae0*/  LDC.64 R16, c[0x0][0x388] ;  /* 0x0000e200ff107b82 */ /* 0x000e620000000a00 */
[----:B0-----:R-:W-:-:S05]  /*0af0*/  IMAD.WIDE R14, R19, 0x4, R14 ;  /* 0x00000004130e7825 */ /* 0x001fca00078e020e */
[----:B------:R-:W2:Y:S01]  /*0b00*/  LDG.E R19, desc[UR12][R14.64] ;  /* 0x0000000c0e137981 */ /* 0x000ea2000c1e1900 */
[----:B-1----:R-:W-:-:S05]  /*0b10*/  IMAD.WIDE R16, R21, 0x4, R16 ;  /* 0x0000000415107825 */ /* 0x002fca00078e0210 */
[----:B------:R-:W2:Y:S01]  /*0b20*/  LDG.E R12, desc[UR12][R16.64] ;  /* 0x0000000c100c7981 */ /* 0x000ea2000c1e1900 */
[----:B------:R-:W-:Y:S01]  /*0b30*/  ISETP.NE.AND P2, PT, R7, 0x1, PT ;  /* 0x000000010700780c */ /* 0x000fe20003f45270 */
[----:B--2---:R-:W-:-:S12]  /*0b40*/  FFMA R18, R19, R12, R18 ;  /* 0x0000000c13127223 */ /* 0x004fd80000000012 */
[----:B------:R-:W-:Y:S05]  /*0b50*/  @!P2 BRA `(.L_x_3) ;  /* 0x00000000001ca947 */ /* 0x000fea0003800000 */
[----:B------:R-:W-:Y:S01]  /*0b60*/  ISETP.NE.AND P2, PT, R7, 0x2, PT ;  /* 0x000000020700780c */ /* 0x000fe20003f45270 */
[----:B------:R-:W2:Y:S04]  /*0b70*/  LDG.E R19, desc[UR12][R14.64+0x4] ;  /* 0x0000040c0e137981 */ /* 0x000ea8000c1e1900 */
[----:B------:R-:W2:Y:S08]  /*0b80*/  LDG.E R12, desc[UR12][R16.64+0x4] ;  /* 0x0000040c100c7981 */ /* 0x000eb0000c1e1900 */
[----:B------:R-:W3:Y:S04]  /*0b90*/  @P2 LDG.E R21, desc[UR12][R14.64+0x8] ;  /* 0x0000080c0e152981 */ /* 0x000ee8000c1e1900 */
[----:B------:R-:W3:Y:S01]  /*0ba0*/  @P2 LDG.E R20, desc[UR12][R16.64+0x8] ;  /* 0x0000080c10142981 */ /* 0x000ee2000c1e1900 */
[----:B--2---:R-:W-:-:S04]  /*0bb0*/  FFMA R18, R19, R12, R18 ;  /* 0x0000000c13127223 */ /* 0x004fc80000000012 */
[----:B---3--:R-:W-:-:S07]  /*0bc0*/  @P2 FFMA R18, R21, R20, R18 ;  /* 0x0000001415122223 */ /* 0x008fce0000000012 */
.L_x_3:
[----:B------:R-:W-:Y:S05]  /*0bd0*/  @P1 BRA `(.L_x_6) ;  /* 0xfffffff400981947 */ /* 0x000fea000383ffff */
[----:B------:R-:W-:Y:S05]  /*0be0*/  @P0 BRA `(.L_x_7) ;  /* 0xfffffff400740947 */ /* 0x000fea000383ffff */
.L_x_0:
[----:B------:R-:W0:Y:S01]  /*0bf0*/  LDC.64 R8, c[0x0][0x3a0] ;  /* 0x0000e800ff087b82 */ /* 0x000e220000000a00 */
[----:B------:R-:W1:Y:S01]  /*0c00*/  LDCU UR4, c[0x0][0x3a8] ;  /* 0x00007500ff0477ac */ /* 0x000e620008000800 */
[----:B0-----:R-:W-:Y:S01]  /*0c10*/  IMAD R7, R8, UR14, R3 ;  /* 0x0000000e08077c24 */ /* 0x001fe2000f8e0203 */
[----:B------:R-:W-:-:S05]  /*0c20*/  IADD3 R4, PT, PT, -R13, R9, RZ ;  /* 0x000000090d047210 */ /* 0x000fca0007ffe1ff */
[----:B------:R-:W0:Y:S01]  /*0c30*/  LDC.64 R2, c[0x0][0x390] ;  /* 0x0000e400ff027b82 */ /* 0x000e220000000a00 */
[----:B-1----:R-:W-:Y:S01]  /*0c40*/  IADD3 R13, PT, PT, -R13, UR4, RZ ;  /* 0x000000040d0d7c10 */ /* 0x002fe2000fffe1ff */
[----:B------:R-:W-:-:S05]  /*0c50*/  IMAD R7, R4, R7, R7 ;  /* 0x0000000704077224 */ /* 0x000fca00078e0207 */
[----:B------:R-:W-:-:S05]  /*0c60*/  IADD3 R0, PT, PT, R0, R7, RZ ;  /* 0x0000000700007210 */ /* 0x000fca0007ffe0ff */
[----:B------:R-:W-:-:S05]  /*0c70*/  IMAD R0, R13, R0, R0 ;  /* 0x000000000d007224 */ /* 0x000fca00078e0200 */
[----:B------:R-:W-:-:S05]  /*0c80*/  IADD3 R5, PT, PT, R5, R0, RZ ;  /* 0x0000000005057210 */ /* 0x000fca0007ffe0ff */
[----:B0-----:R-:W-:-:S05]  /*0c90*/  IMAD.WIDE R2, R5, 0x4, R2 ;  /* 0x0000000405027825 */ /* 0x001fca00078e0202 */
[----:B------:R-:W-:Y:S01]  /*0ca0*/  STG.E desc[UR12][R2.64], R18 ;  /* 0x0000001202007986 */ /* 0x000fe2000c10190c */
[----:B------:R-:W-:Y:S05]  /*0cb0*/  EXIT ;  /* 0x000000000000794d */ /* 0x000fea0003800000 */
.L_x_8:
[----:B------:R-:W-:-:S00]  /*0cc0*/  BRA `(.L_x_8) ;  /* 0xfffffffc00fc7947 */ /* 0x000fc0000383ffff */
[----:B------:R-:W-:-:S00]  /*0cd0*/  NOP ;  /* 0x0000000000007918 */ /* 0x000fc00000000000 */
        /* <DEDUP_REMOVED lines=10> */
.L_x_27:


//--------------------- .text._Z24convLayer_forward_naive0PfS_S_iiiii --------------------------
	.section	.text._Z24convLayer_forward_naive0PfS_S_iiiii,"ax",@progbits
	.align	128
        .global         _Z24convLayer_forward_naive0PfS_S_iiiii
        .type           _Z24convLayer_forward_naive0PfS_S_iiiii,@function
        .size           _Z24convLayer_forward_naive0PfS_S_iiiii,(.L_x_28 - _Z24convLayer_forward_naive0PfS_S_iiiii)
        .other          _Z24convLayer_forward_naive0PfS_S_iiiii,@"STO_CUDA_ENTRY STV_DEFAULT"
_Z24convLayer_forward_naive0PfS_S_iiiii:
.text._Z24convLayer_forward_naive0PfS_S_iiiii:
[----:B------:R-:W-:Y:S08]  /*0000*/  LDC R1, c[0x0][0x37c] ;  /* 0x0000df00ff017b82 */ /* 0x000ff00000000800 */
[----:B------:R-:W0:Y:S01]  /*0010*/  LDC R2, c[0x0][0x39c] ;  /* 0x0000e700ff027b82 */ /* 0x000e220000000800 */
[----:B------:R-:W1:Y:S01]  /*0020*/  S2R R0, SR_CTAID.X ;  /* 0x0000000000007919 */ /* 0x000e620000002500 */
[----:B------:R-:W2:Y:S01]  /*0030*/  LDCU UR6, c[0x0][0x360] ;  /* 0x00006c00ff0677ac */ /* 0x000ea20008000800 */
[----:B------:R-:W3:Y:S01]  /*0040*/  S2R R3, SR_TID.X ;  /* 0x0000000000037919 */ /* 0x000ee20000002100 */
[----:B------:R-:W4:Y:S01]  /*0050*/  S2R R4, SR_CTAID.Y ;  /* 0x0000000000047919 */ /* 0x000f220000002600 */
[----:B------:R-:W0:Y:S02]  /*0060*/  S2R R5, SR_TID.Y ;  /* 0x0000000000057919 */ /* 0x000e240000002200 */
[----:B0-----:R-:W-:-:S13]  /*0070*/  ISETP.GE.AND P0, PT, R2, 0x1, PT ;  /* 0x000000010200780c */ /* 0x001fda0003f06270 */
[----:B-1234-:R-:W-:Y:S05]  /*0080*/  @!P0 EXIT ;  /* 0x000000000000894d */ /* 0x01efea0003800000 */
[----:B------:R-:W0:Y:S01]  /*0090*/  LDCU UR11, c[0x0][0x398] ;  /* 0x00007300ff0b77ac */ /* 0x000e220008000800 */
[----:B------:R-:W-:Y:S01]  /*00a0*/  IMAD R0, R0, UR6, R3 ;  /* 0x0000000600007c24 */ /* 0x000fe2000f8e0203 */
[----:B------:R-:W1:Y:S01]  /*00b0*/  LDCU UR7, c[0x0][0x364] ;  /* 0x00006c80ff0777ac */ /* 0x000e620008000800 */
[----:B------:R-:W2:Y:S01]  /*00c0*/  LDCU UR8, c[0x0][0x3a8] ;  /* 0x00007500ff0877ac */ /* 0x000ea20008000800 */
[----:B------:R-:W2:Y:S01]  /*00d0*/  LDCU.64 UR4, c[0x0][0x3a0] ;  /* 0x00007400ff0477ac */ /* 0x000ea20008000a00 */
[----:B------:R-:W3:Y:S01]  /*00e0*/  LDCU.64 UR16, c[0x0][0x358] ;  /* 0x00006b00ff1077ac */ /* 0x000ee20008000a00 */
[----:B0-----:R-:W-:Y:S01]  /*00f0*/  UISETP.GE.AND UP0, UPT, UR11, 0x1, UPT ;  /* 0x000000010b00788c */ /* 0x001fe2000bf06270 */
[----:B-1----:R-:W-:Y:S01]  /*0100*/  IMAD R3, R4, UR7, R5 ;  /* 0x0000000704037c24 */ /* 0x002fe2000f8e0205 */
[----:B--2---:R-:W-:Y:S02]  /*0110*/  UIADD3 UR9, UPT, UPT, UR4, 0x1, -UR8 ;  /* 0x0000000104097890 */ /* 0x004fe4000fffe808 */
[----:B------:R-:W-:-:S05]  /*0120*/  UIADD3 UR10, UPT, UPT, -UR8, 0x1, UR5 ;  /* 0x00000001080a7890 */ /* 0x000fca000fffe105 */
[----:B---3--:R-:W-:Y:S07]  /*0130*/  BRA.U !UP0, `(.L_x_9) ;  /* 0x0000000d08f47547 */ /* 0x008fee000b800000 */
[----:B------:R-:W-:-:S09]  /*0140*/  UISETP.GE.AND UP0, UPT, UR8, 0x1, UPT ;  /* 0x000000010800788c */ /* 0x000fd2000bf06270 */
[----:B------:R-:W-:Y:S05]  /*0150*/  BRA.U !UP0, `(.L_x_10) ;  /* 0x0000000d08287547 */ /* 0x000fea000b800000 */
[----:B------:R-:W0:Y:S01]  /*0160*/  LDCU.64 UR4, c[0x0][0x388] ;  /* 0x00007100ff0477ac */ /* 0x000e220008000a00 */
[----:B------:R-:W-:Y:S01]  /*0170*/  HFMA2 R2, -RZ, RZ, 0, 0 ;  /* 0x00000000ff027431 */ /* 0x000fe200000001ff */
[----:B------:R-:W-:Y:S02]  /*0180*/  ULOP3.LUT UR14, UR8, 0xf, URZ, 0xc0, !UPT ;  /* 0x0000000f080e7892 */ /* 0x000fe4000f8ec0ff */
[----:B------:R-:W-:Y:S02]  /*0190*/  ULOP3.LUT UR15, UR8, 0x7, URZ, 0xc0, !UPT ;  /* 0x00000007080f7892 */ /* 0x000fe4000f8ec0ff */
[----:B------:R-:W-:Y:S02]  /*01a0*/  ULOP3.LUT UR7, UR8, 0x7ffffff0, URZ, 0xc0, !UPT ;  /* 0x7ffffff008077892 */ /* 0x000fe4000f8ec0ff */
[----:B------:R-:W-:Y:S02]  /*01b0*/  ULOP3.LUT UR8, UR8, 0x3, URZ, 0xc0, !UPT ;  /* 0x0000000308087892 */ /* 0x000fe4000f8ec0ff */
[----:B------:R-:W-:-:S02]  /*01c0*/  UIADD3 UR13, UPT, UPT, -UR7, URZ, URZ ;  /* 0x000000ff070d7290 */ /* 0x000fc4000fffe1ff */
[----:B0-----:R-:W-:Y:S02]  /*01d0*/  UIADD3 UR11, UP0, UPT, UR4, 0x20, URZ ;  /* 0x00000020040b7890 */ /* 0x001fe4000ff1e0ff */
[----:B------:R-:W-:Y:S02]  /*01e0*/  UIADD3 UR4, UPT, UPT, UR14, -0x1, URZ ;  /* 0xffffffff0e047890 */ /* 0x000fe4000fffe0ff */
[----:B------:R-:W-:Y:S02]  /*01f0*/  UIADD3.X UR12, UPT, UPT, URZ, UR5, URZ, UP0, !UPT ;  /* 0x00000005ff0c7290 */ /* 0x000fe400087fe4ff */
[----:B------:R-:W-:Y:S02]  /*0200*/  UIADD3 UR5, UPT, UPT, UR15, -0x1, URZ ;  /* 0xffffffff0f057890 */ /* 0x000fe4000fffe0ff */
[----:B------:R-:W-:Y:S02]  /*0210*/  UISETP.GE.U32.AND UP0, UPT, UR4, 0x7, UPT ;  /* 0x000000070400788c */ /* 0x000fe4000bf06070 */
[----:B------:R-:W-:-:S11]  /*0220*/  UISETP.GE.U32.AND UP1, UPT, UR5, 0x3, UPT ;  /* 0x000000030500788c */ /* 0x000fd6000bf26070 */
.L_x_18:
[----:B01234-:R-:W0:Y:S01]  /*0230*/  LDC.64 R4, c[0x0][0x390] ;  /* 0x0000e400ff047b82 */ /* 0x01fe220000000a00 */
[----:B------:R-:W-:Y:S01]  /*0240*/  IMAD R7, R2, UR9, R3 ;  /* 0x0000000902077c24 */ /* 0x000fe2000f8e0203 */
[----:B------:R-:W-:Y:S01]  /*0250*/  MOV R9, RZ ;  /* 0x000000ff00097202 */ /* 0x000fe20000000f00 */
[----:B------:R-:W-:Y:S02]  /*0260*/  UMOV UR4, URZ ;  /* 0x000000ff00047c82 */ /* 0x000fe40008000000 */
[----:B------:R-:W-:-:S04]  /*0270*/  IMAD R7, R7, UR10, R0 ;  /* 0x0000000a07077c24 */ /* 0x000fc8000f8e0200 */
[----:B0-----:R-:W-:-:S05]  /*0280*/  IMAD.WIDE R4, R7, 0x4, R4 ;  /* 0x0000000407047825 */ /* 0x001fca00078e0204 */
[----:B------:R0:W-:Y:S02]  /*0290*/  STG.E desc[UR16][R4.64], RZ ;  /* 0x000000ff04007986 */ /* 0x0001e4000c101910 */
.L_x_17:
[----:B-123--:R-:W1:Y:S01]  /*02a0*/  LDC.64 R10, c[0x0][0x3a0] ;  /* 0x0000e800ff0a7b82 */ /* 0x00ee620000000a00 */
[----:B------:R-:W-:-:S07]  /*02b0*/  UMOV UR5, URZ ;  /* 0x000000ff00057c82 */ /* 0x000fce0008000000 */
[----:B------:R-:W2:Y:S08]  /*02c0*/  LDC R13, c[0x0][0x398] ;  /* 0x0000e600ff0d7b82 */ /* 0x000eb00000000800 */
[----:B------:R-:W3:Y:S01]  /*02d0*/  LDC.64 R6, c[0x0][0x380] ;  /* 0x0000e000ff067b82 */ /* 0x000ee20000000a00 */
[----:B-1----:R-:W-:-:S04]  /*02e0*/  IMAD R10, R10, UR4, R3 ;  /* 0x000000040a0a7c24 */ /* 0x002fc8000f8e0203 */
[----:B------:R-:W-:Y:S02]  /*02f0*/  IMAD R11, R10, R11, R0 ;  /* 0x0000000b0a0b7224 */ /* 0x000fe400078e0200 */
[----:B--2---:R-:W-:Y:S01]  /*0300*/  IMAD R8, R2, R13, UR4 ;  /* 0x0000000402087e24 */ /* 0x004fe2000f8e020d */
[----:B------:R-:W-:-:S06]  /*0310*/  UIADD3 UR4, UPT, UPT, UR4, 0x1, URZ ;  /* 0x0000000104047890 */ /* 0x000fcc000fffe0ff */
[----:B------:R-:W-:Y:S01]  /*0320*/  ISETP.NE.AND P1, PT, R13, UR4, PT ;  /* 0x000000040d007c0c */ /* 0x000fe2000bf25270 */
[----:B---34-:R-:W-:-:S12]  /*0330*/  IMAD.WIDE R6, R11, 0x4, R6 ;  /* 0x000000040b067825 */ /* 0x018fd800078e0206 */
.L_x_16:
[----:B-123--:R-:W1:Y:S01]  /*0340*/  LDC R11, c[0x0][0x3a8] ;  /* 0x0000ea00ff0b7b82 */ /* 0x00ee620000000800 */
[----:B------:R-:W-:Y:S01]  /*0350*/  UMOV UR6, URZ ;  /* 0x000000ff00067c82 */ /* 0x000fe20008000000 */
[----:B-1----:R-:W-:Y:S01]  /*0360*/  ISETP.GE.U32.AND P0, PT, R11, 0x10, PT ;  /* 0x000000100b00780c */ /* 0x002fe20003f06070 */
[----:B------:R-:W-:Y:S01]  /*0370*/  IMAD R10, R8, R11, UR5 ;  /* 0x00000005080a7e24 */ /* 0x000fe2000f8e020b */
[----:B------:R-:W-:-:S03]  /*0380*/  UIADD3 UR5, UPT, UPT, UR5, 0x1, URZ ;  /* 0x0000000105057890 */ /* 0x000fc6000fffe0ff */
[----:B------:R-:W-:-:S03]  /*0390*/  IMAD R10, R10, R11, RZ ;  /* 0x0000000b0a0a7224 */ /* 0x000fc600078e02ff */
[----:B------:R-:W-:-:S05]  /*03a0*/  ISETP.NE.AND P2, PT, R11, UR5, PT ;  /* 0x000000050b007c0c */ /* 0x000fca000bf45270 */
[----:B----4-:R-:W-:Y:S08]  /*03b0*/  @!P0 BRA `(.L_x_11) ;  /* 0x0000000400288947 */ /* 0x010ff00003800000 */
[----:B------:R-:W-:Y:S01]  /*03c0*/  MOV R11, R10 ;  /* 0x0000000a000b7202 */ /* 0x000fe20000000f00 */
[----:B------:R-:W-:-:S06]  /*03d0*/  UMOV UR6, UR13 ;  /* 0x0000000d00067c82 */ /* 0x000fcc0008000000 */
.L_x_12:
[----:B------:R-:W-:Y:S01]  /*03e0*/  MOV R12, UR11 ;  /* 0x0000000b000c7c02 */ /* 0x000fe20008000f00 */
[----:B------:R-:W2:Y:S01]  /*03f0*/  LDG.E R14, desc[UR16][R6.64] ;  /* 0x00000010060e7981 */ /* 0x000ea2000c1e1900 */
[----:B------:R-:W-:-:S03]  /*0400*/  MOV R13, UR12 ;  /* 0x0000000c000d7c02 */ /* 0x000fc60008000f00 */
[----:B------:R-:W-:-:S05]  /*0410*/  IMAD.WIDE R12, R11, 0x4, R12 ;  /* 0x000000040b0c7825 */ /* 0x000fca00078e020c */
[----:B-1----:R-:W2:Y:S02]  /*0420*/  LDG.E R15, desc[UR16][R12.64+-0x20] ;  /* 0xffffe0100c0f7981 */ /* 0x002ea4000c1e1900 */
[----:B--2---:R-:W-:-:S05]  /*0430*/  FFMA R15, R14, R15, R9 ;  /* 0x0000000f0e0f7223 */ /* 0x004fca0000000009 */
[----:B------:R1:W-:Y:S04]  /*0440*/  STG.E desc[UR16][R4.64], R15 ;  /* 0x0000000f04007986 */ /* 0x0003e8000c101910 */
[----:B------:R-:W2:Y:S04]  /*0450*/  LDG.E R14, desc[UR16][R6.64] ;  /* 0x00000010060e7981 */ /* 0x000ea8000c1e1900 */
[----:B------:R-:W2:Y:S02]  /*0460*/  LDG.E R9, desc[UR16][R12.64+-0x1c] ;  /* 0xffffe4100c097981 */ /* 0x000ea4000c1e1900 */
[----:B--2---:R-:W-:-:S05]  /*0470*/  FFMA R9, R14, R9, R15 ;  /* 0x000000090e097223 */ /* 0x004fca000000000f */
[----:B------:R2:W-:Y:S04]  /*0480*/  STG.E desc[UR16][R4.64], R9 ;  /* 0x0000000904007986 */ /* 0x0005e8000c101910 */
[----:B------:R-:W3:Y:S04]  /*0490*/  LDG.E R14, desc[UR16][R6.64] ;  /* 0x00000010060e7981 */ /* 0x000ee8000c1e1900 */
[----:B------:R-:W3:Y:S02]  /*04a0*/  LDG.E R16, desc[UR16][R12.64+-0x18] ;  /* 0xffffe8100c107981 */ /* 0x000ee4000c1e1900 */
[----:B---3--:R-:W-:-:S05]  /*04b0*/  FFMA R17, R14, R16, R9 ;  /* 0x000000100e117223 */ /* 0x008fca0000000009 */
[----:B------:R3:W-:Y:S04]  /*04c0*/  STG.E desc[UR16][R4.64], R17 ;  /* 0x0000001104007986 */ /* 0x0007e8000c101910 */
[----:B------:R-:W1:Y:S04]  /*04d0*/  LDG.E R14, desc[UR16][R6.64] ;  /* 0x00000010060e7981 */ /* 0x000e68000c1e1900 */
[----:B------:R-:W1:Y:S02]  /*04e0*/  LDG.E R16, desc[UR16][R12.64+-0x14] ;  /* 0xffffec100c107981 */ /* 0x000e64000c1e1900 */
[----:B-1----:R-:W-:-:S05]  /*04f0*/  FFMA R15, R14, R16, R17 ;  /* 0x000000100e0f7223 */ /* 0x002fca0000000011 */
        /* <DEDUP_REMOVED lines=37> */
[----:B------:R-:W4:Y:S04]  /*0750*/  LDG.E R14, desc[UR16][R6.64] ;  /* 0x00000010060e7981 */ /* 0x000f28000c1e1900 */
[----:B------:R-:W4:Y:S02]  /*0760*/  LDG.E R16, desc[UR16][R12.64+0x14] ;  /* 0x000014100c107981 */ /* 0x000f24000c1e1900 */
[----:B----4-:R-:W-:-:S05]  /*0770*/  FFMA R19, R14, R16, R15 ;  /* 0x000000100e137223 */ /* 0x010fca000000000f */
[----:B------:R1:W-:Y:S04]  /*0780*/  STG.E desc[UR16][R4.64], R19 ;  /* 0x0000001304007986 */ /* 0x0003e8000c101910 */
[----:B------:R-:W3:Y:S04]  /*0790*/  LDG.E R14, desc[UR16][R6.64] ;  /* 0x00000010060e7981 */ /* 0x000ee8000c1e1900 */
[----:B--2---:R-:W3:Y:S02]  /*07a0*/  LDG.E R9, desc[UR16][R12.64+0x18] ;  /* 0x000018100c097981 */ /* 0x004ee4000c1e1900 */
[----:B---3--:R-:W-:-:S05]  /*07b0*/  FFMA R17, R14, R9, R19 ;  /* 0x000000090e117223 */ /* 0x008fca0000000013 */
[----:B------:R1:W-:Y:S04]  /*07c0*/  STG.E desc[UR16][R4.64], R17 ;  /* 0x0000001104007986 */ /* 0x0003e8000c101910 */
[----:B------:R-:W2:Y:S04]  /*07d0*/  LDG.E R9, desc[UR16][R12.64+0x1c] ;  /* 0x00001c100c097981 */ /* 0x000ea8000c1e1900 */
[----:B------:R-:W2:Y:S01]  /*07e0*/  LDG.E R14, desc[UR16][R6.64] ;  /* 0x00000010060e7981 */ /* 0x000ea2000c1e1900 */
[----:B------:R-:W-:-:S04]  /*07f0*/  UIADD3 UR6, UPT, UPT, UR6, 0x10, URZ ;  /* 0x0000001006067890 */ /* 0x000fc8000fffe0ff */
[----:B------:R-:W-:Y:S01]  /*0800*/  UISETP.NE.AND UP2, UPT, UR6, URZ, UPT ;  /* 0x000000ff0600728c */ /* 0x000fe2000bf45270 */
[----:B------:R-:W-:Y:S01]  /*0810*/  IADD3 R11, PT, PT, R11, 0x10, RZ ;  /* 0x000000100b0b7810 */ /* 0x000fe20007ffe0ff */
[----:B--2---:R-:W-:-:S05]  /*0820*/  FFMA R9, R14, R9, R17 ;  /* 0x000000090e097223 */ /* 0x004fca0000000011 */
[----:B------:R1:W-:Y:S02]  /*0830*/  STG.E desc[UR16][R4.64], R9 ;  /* 0x0000000904007986 */ /* 0x0003e4000c101910 */
[----:B------:R-:W-:Y:S05]  /*0840*/  BRA.U UP2, `(.L_x_12) ;  /* 0xfffffff902e47547 */ /* 0x000fea000b83ffff */
[----:B------:R-:W-:-:S05]  /*0850*/  UMOV UR6, UR7 ;  /* 0x0000000700067c82 */ /* 0x000fca0008000000 */
.L_x_11:
[----:B------:R-:W-:-:S09]  /*0860*/  UISETP.NE.AND UP2, UPT, UR14, URZ, UPT ;  /* 0x000000ff0e00728c */ /* 0x000fd2000bf45270 */
[----:B------:R-:W-:Y:S05]  /*0870*/  BRA.U !UP2, `(.L_x_13) ;  /* 0x000000050a447547 */ /* 0x000fea000b800000 */
[----:B------:R-:W-:Y:S01]  /*0880*/  UISETP.NE.AND UP2, UPT, UR15, URZ, UPT ;  /* 0x000000ff0f00728c */ /* 0x000fe2000bf45270 */
[----:B------:R-:W-:Y:S10]  /*0890*/  BRA.U !UP0, `(.L_x_14) ;  /* 0x0000000108907547 */ /* 0x000ff4000b800000 */
[----:B------:R-:W2:Y:S01]  /*08a0*/  LDC.64 R12, c[0x0][0x388] ;  /* 0x0000e200ff0c7b82 */ /* 0x000ea20000000a00 */
[----:B------:R-:W-:Y:S01]  /*08b0*/  IADD3 R11, PT, PT, R10, UR6, RZ ;  /* 0x000000060a0b7c10 */ /* 0x000fe2000fffe0ff */
[----:B------:R-:W3:Y:S04]  /*08c0*/  LDG.E R14, desc[UR16][R6.64] ;  /* 0x00000010060e7981 */ /* 0x000ee8000c1e1900 */
[----:B--2---:R-:W-:-:S05]  /*08d0*/  IMAD.WIDE R12, R11, 0x4, R12 ;  /* 0x000000040b0c7825 */ /* 0x004fca00078e020c */
[----:B------:R-:W3:Y:S02]  /*08e0*/  LDG.E R11, desc[UR16][R12.64] ;  /* 0x000000100c0b7981 */ /* 0x000ee4000c1e1900 */
[----:B---3--:R-:W-:-:S05]  /*08f0*/  FFMA R11, R14, R11, R9 ;  /* 0x0000000b0e0b7223 */ /* 0x008fca0000000009 */
[----:B------:R2:W-:Y:S04]  /*0900*/  STG.E desc[UR16][R4.64], R11 ;  /* 0x0000000b04007986 */ /* 0x0005e8000c101910 */
[----:B------:R-:W3:Y:S04]  /*0910*/  LDG.E R14, desc[UR16][R6.64] ;  /* 0x00000010060e7981 */ /* 0x000ee8000c1e1900 */
[----:B-1----:R-:W3:Y:S02]  /*0920*/  LDG.E R9, desc[UR16][R12.64+0x4] ;  /* 0x000004100c097981 */ /* 0x002ee4000c1e1900 */
[----:B---3--:R-:W-:-:S05]  /*0930*/  FFMA R9, R14, R9, R11 ;  /* 0x000000090e097223 */ /* 0x008fca000000000b */
[----:B------:R1:W-:Y:S04]  /*0940*/  STG.E desc[UR16][R4.64], R9 ;  /* 0x0000000904007986 */ /* 0x0003e8000c101910 */
[----:B------:R-:W3:Y:S04]  /*0950*/  LDG.E R14, desc[UR16][R6.64] ;  /* 0x00000010060e7981 */ /* 0x000ee8000c1e1900 */
[----:B------:R-:W3:Y:S02]  /*0960*/  LDG.E R15, desc[UR16][R12.64+0x8] ;  /* 0x000008100c0f7981 */ /* 0x000ee4000c1e1900 */
[----:B---3--:R-:W-:-:S05]  /*0970*/  FFMA R15, R14, R15, R9 ;  /* 0x0000000f0e0f7223 */ /* 0x008fca0000000009 */
[----:B------:R3:W-:Y:S04]  /*0980*/  STG.E desc[UR16][R4.64], R15 ;  /* 0x0000000f04007986 */ /* 0x0007e8000c101910 */
[----:B------:R-:W2:Y:S04]  /*0990*/  LDG.E R14, desc[UR16][R6.64] ;  /* 0x00000010060e7981 */ /* 0x000ea8000c1e1900 */
[----:B------:R-:W2:Y:S02]  /*09a0*/  LDG.E R16, desc[UR16][R12.64+0xc] ;  /* 0x00000c100c107981 */ /* 0x000ea4000c1e1900 */
[----:B--2---:R-:W-:-:S05]  /*09b0*/  FFMA R11, R14, R16, R15 ;  /* 0x000000100e0b7223 */ /* 0x004fca000000000f */
[----:B------:R2:W-:Y:S04]  /*09c0*/  STG.E desc[UR16][R4.64], R11 ;  /* 0x0000000b04007986 */ /* 0x0005e8000c101910 */
[----:B------:R-:W1:Y:S04]  /*09d0*/  LDG.E R14, desc[UR16][R6.64] ;  /* 0x00000010060e7981 */ /* 0x000e68000c1e1900 */
[----:B------:R-:W1:Y:S02]  /*09e0*/  LDG.E R16, desc[UR16][R12.64+0x10] ;  /* 0x000010100c107981 */ /* 0x000e64000c1e1900 */
[----:B-1----:R-:W-:-:S05]  /*09f0*/  FFMA R9, R14, R16, R11 ;  /* 0x000000100e097223 */ /* 0x002fca000000000b */
        /* <DEDUP_REMOVED lines=10> */
[----:B------:R-:W1:Y:S01]  /*0aa0*/  LDG.E R14, desc[UR16][R6.64] ;  /* 0x00000010060e7981 */ /* 0x000e62000c1e1900 */
[----:B------:R-:W-:Y:S01]  /*0ab0*/  UIADD3 UR6, UPT, UPT, UR6, 0x8, URZ ;  /* 0x0000000806067890 */ /* 0x000fe2000fffe0ff */
[----:B-1----:R-:W-:-:S05]  /*0ac0*/  FFMA R9, R14, R16, R11 ;  /* 0x000000100e097223 */ /* 0x002fca000000000b */
[----:B------:R3:W-:Y:S06]  /*0ad0*/  STG.E desc[UR16][R4.64], R9 ;  /* 0x0000000904007986 */ /* 0x0007ec000c101910 */
.L_x_14:
[----:B------:R-:W-:Y:S05]  /*0ae0*/  BRA.U !UP2, `(.L_x_13) ;  /* 0x000000010aa87547 */ /* 0x000fea000b800000 */
[----:B------:R-:W-:Y:S01]  /*0af0*/  UISETP.NE.AND UP2, UPT, UR8, URZ, UPT ;  /* 0x000000ff0800728c */ /* 0x000fe2000bf45270 */
[----:B------:R-:W-:Y:S10]  /*0b00*/  BRA.U !UP1, `(.L_x_15) ;  /* 0x0000000109507547 */ /* 0x000ff4000b800000 */
[----:B------:R-:W2:Y:S01]  /*0b10*/  LDC.64 R12, c[0x0][0x388] ;  /* 0x0000e200ff0c7b82 */ /* 0x000ea20000000a00 */
[----:B---3--:R-:W-:Y:S01]  /*0b20*/  IADD3 R11, PT, PT, R10, UR6, RZ ;  /* 0x000000060a0b7c10 */ /* 0x008fe2000fffe0ff */
        /* <DEDUP_REMOVED lines=13> */
[----:B------:R-:W3:Y:S04]  /*0c00*/  LDG.E R9, desc[UR16][R12.64+0xc] ;  /* 0x00000c100c097981 */ /* 0x000ee8000c1e1900 */
[----:B------:R-:W3:Y:S01]  /*0c10*/  LDG.E R14, desc[UR16][R6.64] ;  /* 0x00000010060e7981 */ /* 0x000ee2000c1e1900 */
[----:B------:R-:W-:Y:S01]  /*0c20*/  UIADD3 UR6, UPT, UPT, UR6, 0x4, URZ ;  /* 0x0000000406067890 */ /* 0x000fe2000fffe0ff */
[----:B---3--:R-:W-:-:S05]  /*0c30*/  FFMA R9, R14, R9, R17 ;  /* 0x000000090e097223 */ /* 0x008fca0000000011 */
[----:B------:R2:W-:Y:S06]  /*0c40*/  STG.E desc[UR16][R4.64], R9 ;  /* 0x0000000904007986 */ /* 0x0005ec000c101910 */
.L_x_15:
[----:B------:R-:W-:Y:S05]  /*0c50*/  BRA.U !UP2, `(.L_x_13) ;  /* 0x000000010a4c7547 */ /* 0x000fea000b800000 */
[----:B------:R-:W4:Y:S01]  /*0c60*/  LDC.64 R12, c[0x0][0x388] ;  /* 0x0000e200ff0c7b82 */ /* 0x000f220000000a00 */
[----:B--23--:R-:W-:-:S05]  /*0c70*/  IADD3 R11, PT, PT, R10, UR6, RZ ;  /* 0x000000060a0b7c10 */ /* 0x00cfca000fffe0ff */
[----:B----4-:R-:W-:Y:S02]  /*0c80*/  IMAD.WIDE R10, R11, 0x4, R12 ;  /* 0x000000040b0a7825 */ /* 0x010fe400078e020c */
[----:B------:R-:W1:Y:S04]  /*0c90*/  LDG.E R12, desc[UR16][R6.64] ;  /* 0x00000010060c7981 */ /* 0x000e68000c1e1900 */
[----:B------:R-:W1:Y:S01]  /*0ca0*/  LDG.E R13, desc[UR16][R10.64] ;  /* 0x000000100a0d7981 */ /* 0x000e62000c1e1900 */
[----:B------:R-:W-:Y:S01]  /*0cb0*/  UISETP.NE.AND UP2, UPT, UR8, 0x1, UPT ;  /* 0x000000010800788c */ /* 0x000fe2000bf45270 */
[----:B-1----:R-:W-:-:S05]  /*0cc0*/  FFMA R9, R12, R13, R9 ;  /* 0x0000000d0c097223 */ /* 0x002fca0000000009 */
[----:B------:R4:W-:Y:S03]  /*0cd0*/  STG.E desc[UR16][R4.64], R9 ;  /* 0x0000000904007986 */ /* 0x0009e6000c101910 */
[----:B------:R-:W-:Y:S05]  /*0ce0*/  BRA.U !UP2, `(.L_x_13) ;  /* 0x000000010a287547 */ /* 0x000fea000b800000 */
[----:B------:R-:W4:Y:S04]  /*0cf0*/  LDG.E R12, desc[UR16][R6.64] ;  /* 0x00000010060c7981 */ /* 0x000f28000c1e1900 */
[----:B------:R-:W4:Y:S01]  /*0d00*/  LDG.E R13, desc[UR16][R10.64+0x4] ;  /* 0x000004100a0d7981 */ /* 0x000f22000c1e1900 */
[----:B------:R-:W-:Y:S01]  /*0d10*/  UISETP.NE.AND UP2, UPT, UR8, 0x2, UPT ;  /* 0x000000020800788c */ /* 0x000fe2000bf45270 */
[----:B----4-:R-:W-:-:S05]  /*0d20*/  FFMA R9, R12, R13, R9 ;  /* 0x0000000d0c097223 */ /* 0x010fca0000000009 */
[----:B------:R1:W-:Y:S03]  /*0d30*/  STG.E desc[UR16][R4.64], R9 ;  /* 0x0000000904007986 */ /* 0x0003e6000c101910 */
[----:B------:R-:W-:Y:S05]  /*0d40*/  BRA.U !UP2, `(.L_x_13) ;  /* 0x000000010a107547 */ /* 0x000fea000b800000 */
[----:B------:R-:W1:Y:S04]  /*0d50*/  LDG.E R10, desc[UR16][R10.64+0x8] ;  /* 0x000008100a0a7981 */ /* 0x000e68000c1e1900 */
[----:B------:R-:W1:Y:S02]  /*0d60*/  LDG.E R12, desc[UR16][R6.64] ;  /* 0x00000010060c7981 */ /* 0x000e64000c1e1900 */
[----:B-1----:R-:W-:-:S05]  /*0d70*/  FFMA R9, R12, R10, R9 ;  /* 0x0000000a0c097223 */ /* 0x002fca0000000009 */
[----:B------:R1:W-:Y:S02]  /*0d80*/  STG.E desc[UR16][R4.64], R9 ;  /* 0x0000000904007986 */ /* 0x0003e4000c101910 */
.L_x_13:
[----:B------:R-:W-:Y:S05]  /*0d90*/  @P2 BRA `(.L_x_16) ;  /* 0xfffffff400682947 */ /* 0x000fea000383ffff */
[----:B------:R-:W-:Y:S05]  /*0da0*/  @P1 BRA `(.L_x_17) ;  /* 0xfffffff4003c1947 */ /* 0x000fea000383ffff */
[----:B------:R-:W5:Y:S01]  /*0db0*/  LDCU UR4, c[0x0][0x39c] ;  /* 0x00007380ff0477ac */ /* 0x000f620008000800 */
[----:B------:R-:W-:-:S04]  /*0dc0*/  IADD3 R2, PT, PT, R2, 0x1, RZ ;  /* 0x0000000102027810 */ /* 0x000fc80007ffe0ff */
[----:B-----5:R-:W-:-:S13]  /*0dd0*/  ISETP.NE.AND P0, PT, R2, UR4, PT ;  /* 0x0000000402007c0c */ /* 0x020fda000bf05270 */
[----:B------:R-:W-:Y:S05]  /*0de0*/  @!P0 EXIT ;  /* 0x000000000000894d */ /* 0x000fea0003800000 */
[----:B------:R-:W-:Y:S05]  /*0df0*/  BRA `(.L_x_18) ;  /* 0xfffffff4000c7947 */ /* 0x000fea000383ffff */
.L_x_10:
[C---:B------:R-:W-:Y:S01]  /*0e00*/  ISETP.GE.U32.AND P0, PT, R2.reuse, 0x4, PT ;  /* 0x000000040200780c */ /* 0x040fe20003f06070 */
[----:B------:R-:W-:Y:S01]  /*0e10*/  HFMA2 R6, -RZ, RZ, 0, 0 ;  /* 0x00000000ff067431 */ /* 0x000fe200000001ff */
[----:B------:R-:W-:-:S04]  /*0e20*/  LOP3.LUT R16, R2, 0x3, RZ, 0xc0, !PT ;  /* 0x0000000302107812 */ /* 0x000fc800078ec0ff */
[----:B------:R-:W-:-:S07]  /*0e30*/  ISETP.NE.AND P1, PT, R16, RZ, PT ;  /* 0x000000ff1000720c */ /* 0x000fce0003f25270 */
[----:B------:R-:W-:Y:S06]  /*0e40*/  @!P0 BRA `(.L_x_19) ;  /* 0x0000000000588947 */ /* 0x000fec0003800000 */
[----:B------:R-:W0:Y:S01]  /*0e50*/  LDC.64 R4, c[0x0][0x390] ;  /* 0x0000e400ff047b82 */ /* 0x000e220000000a00 */
[----:B------:R-:W-:Y:S02]  /*0e60*/  LOP3.LUT R6, R2, 0x7ffffffc, RZ, 0xc0, !PT ;  /* 0x7ffffffc02067812 */ /* 0x000fe400078ec0ff */
[----:B------:R-:W-:-:S07]  /*0e70*/  MOV R7, RZ ;  /* 0x000000ff00077202 */ /* 0x000fce0000000f00 */
.L_x_20:
[C---:B-1----:R-:W-:Y:S01]  /*0e80*/  IMAD R9, R7.reuse, UR9, R3 ;  /* 0x0000000907097c24 */ /* 0x042fe2000f8e0203 */
[----:B------:R-:W-:-:S04]  /*0e90*/  IADD3 R7, PT, PT, R7, 0x4, RZ ;  /* 0x0000000407077810 */ /* 0x000fc80007ffe0ff */
[C---:B------:R-:W-:Y:S01]  /*0ea0*/  IADD3 R11, PT, PT, R9.reuse, UR9, RZ ;  /* 0x00000009090b7c10 */ /* 0x040fe2000fffe0ff */
[--C-:B------:R-:W-:Y:S01]  /*0eb0*/  IMAD R9, R9, UR10, R0.reuse ;  /* 0x0000000a09097c24 */ /* 0x100fe2000f8e0200 */
[----:B------:R-:W-:Y:S02]  /*0ec0*/  ISETP.NE.AND P0, PT, R7, R6, PT ;  /* 0x000000060700720c */ /* 0x000fe40003f05270 */
[C---:B------:R-:W-:Y:S01]  /*0ed0*/  IADD3 R13, PT, PT, R11.reuse, UR9, RZ ;  /* 0x000000090b0d7c10 */ /* 0x040fe2000fffe0ff */
[----:B------:R-:W-:Y:S02]  /*0ee0*/  IMAD R11, R11, UR10, R0 ;  /* 0x0000000a0b0b7c24 */ /* 0x000fe4000f8e0200 */
[----:B0-----:R-:W-:Y:S01]  /*0ef0*/  IMAD.WIDE R8, R9, 0x4, R4 ;  /* 0x0000000409087825 */ /* 0x001fe200078e0204 */
[----:B------:R-:W-:-:S03]  /*0f00*/  IADD3 R15, PT, PT, R13, UR9, RZ ;  /* 0x000000090d0f7c10 */ /* 0x000fc6000fffe0ff */
[--C-:B------:R-:W-:Y:S01]  /*0f10*/  IMAD R13, R13, UR10, R0.reuse ;  /* 0x0000000a0d0d7c24 */ /* 0x100fe2000f8e0200 */
[----:B------:R1:W-:Y:S01]  /*0f20*/  STG.E desc[UR16][R8.64], RZ ;  /* 0x000000ff08007986 */ /* 0x0003e2000c101910 */
[----:B------:R-:W-:Y:S02]  /*0f30*/  IMAD R15, R15, UR10, R0 ;  /* 0x0000000a0f0f7c24 */ /* 0x000fe4000f8e0200 */
[----:B------:R-:W-:-:S04]  /*0f40*/  IMAD.WIDE R10, R11, 0x4, R4 ;  /* 0x000000040b0a7825 */ /* 0x000fc800078e0204 */
[--C-:B------:R-:W-:Y:S01]  /*0f50*/  IMAD.WIDE R12, R13, 0x4, R4.reuse ;  /* 0x000000040d0c7825 */ /* 0x100fe200078e0204 */
[----:B------:R1:W-:Y:S03]  /*0f60*/  STG.E desc[UR16][R10.64], RZ ;  /* 0x000000ff0a007986 */ /* 0x0003e6000c101910 */
[----:B------:R-:W-:Y:S01]  /*0f70*/  IMAD.WIDE R14, R15, 0x4, R4 ;  /* 0x000000040f0e7825 */ /* 0x000fe200078e0204 */
[----:B------:R1:W-:Y:S04]  /*0f80*/  STG.E desc[UR16][R12.64], RZ ;  /* 0x000000ff0c007986 */ /* 0x0003e8000c101910 */
[----:B------:R1:W-:Y:S01]  /*0f90*/  STG.E desc[UR16][R14.64], RZ ;  /* 0x000000ff0e007986 */ /* 0x0003e2000c101910 */
[----:B------:R-:W-:Y:S05]  /*0fa0*/  @P0 BRA `(.L_x_20) ;  /* 0xfffffffc00b40947 */ /* 0x000fea000383ffff */
.L_x_19:
[----:B------:R-:W-:Y:S05]  /*0fb0*/  @!P1 EXIT ;  /* 0x000000000000994d */ /* 0x000fea0003800000 */
[----:B------:R-:W-:Y:S02]  /*0fc0*/  ISETP.NE.AND P0, PT, R16, 0x1, PT ;  /* 0x000000011000780c */ /* 0x000fe40003f05270 */
[----:B------:R-:W-:-:S04]  /*0fd0*/  LOP3.LUT R2, R2, 0x1, RZ, 0xc0, !PT ;  /* 0x0000000102027812 */ /* 0x000fc800078ec0ff */
[----:B------:R-:W-:-:S07]  /*0fe0*/  ISETP.NE.U32.AND P1, PT, R2, 0x1, PT ;  /* 0x000000010200780c */ /* 0x000fce0003f25070 */
[----:B------:R-:W-:Y:S06]  /*0ff0*/  @!P0 BRA `(.L_x_21) ;  /* 0x0000000000288947 */ /* 0x000fec0003800000 */
[----:B-1----:R-:W0:Y:S01]  /*1000*/  LDC.64 R8, c[0x0][0x390] ;  /* 0x0000e400ff087b82 */ /* 0x002e220000000a00 */
[C---:B------:R-:W-:Y:S01]  /*1010*/  IMAD R5, R6.reuse, UR9, R3 ;  /* 0x0000000906057c24 */ /* 0x040fe2000f8e0203 */
[----:B------:R-:W-:-:S04]  /*1020*/  IADD3 R6, PT, PT, R6, 0x2, RZ ;  /* 0x0000000206067810 */ /* 0x000fc80007ffe0ff */
[C---:B------:R-:W-:Y:S01]  /*1030*/  IADD3 R7, PT, PT, R5.reuse, UR9, RZ ;  /* 0x0000000905077c10 */ /* 0x040fe2000fffe0ff */
[----:B------:R-:W-:-:S04]  /*1040*/  IMAD R5, R5, UR10, R0 ;  /* 0x0000000a05057c24 */ /* 0x000fc8000f8e0200 */
[----:B------:R-:W-:Y:S02]  /*1050*/  IMAD R7, R7, UR10, R0 ;  /* 0x0000000a07077c24 */ /* 0x000fe4000f8e0200 */
[----:B0-----:R-:W-:-:S04]  /*1060*/  IMAD.WIDE R4, R5, 0x4, R8 ;  /* 0x0000000405047825 */ /* 0x001fc800078e0208 */
[----:B------:R-:W-:Y:S01]  /*1070*/  IMAD.WIDE R8, R7, 0x4, R8 ;  /* 0x0000000407087825 */ /* 0x000fe200078e0208 */
[----:B------:R0:W-:Y:S04]  /*1080*/  STG.E desc[UR16][R4.64], RZ ;  /* 0x000000ff04007986 */ /* 0x0001e8000c101910 */
[----:B------:R0:W-:Y:S02]  /*1090*/  STG.E desc[UR16][R8.64], RZ ;  /* 0x000000ff08007986 */ /* 0x0001e4000c101910 */
.L_x_21:
[----:B------:R-:W-:Y:S05]  /*10a0*/  @P1 EXIT ;  /* 0x000000000000194d */ /* 0x000fea0003800000 */
[----:B0-----:R-:W0:Y:S01]  /*10b0*/  LDC.64 R4, c[0x0][0x390] ;  /* 0x0000e400ff047b82 */ /* 0x001e220000000a00 */
[----:B------:R-:W-:-:S04]  /*10c0*/  IMAD R3, R6, UR9, R3 ;  /* 0x0000000906037c24 */ /* 0x000fc8000f8e0203 */
[----:B------:R-:W-:-:S04]  /*10d0*/  IMAD R3, R3, UR10, R0 ;  /* 0x0000000a03037c24 */ /* 0x000fc8000f8e0200 */
[----:B0-----:R-:W-:-:S05]  /*10e0*/  IMAD.WIDE R2, R3, 0x4, R4 ;  /* 0x0000000403027825 */ /* 0x001fca00078e0204 */
[----:B------:R-:W-:Y:S01]  /*10f0*/  STG.E desc[UR16][R2.64], RZ ;  /* 0x000000ff02007986 */ /* 0x000fe2000c101910 */
[----:B------:R-:W-:Y:S05]  /*1100*/  EXIT ;  /* 0x000000000000794d */ /* 0x000fea0003800000 */
.L_x_9:
[C---:B------:R-:W-:Y:S02]  /*1110*/  ISETP.GE.U32.AND P0, PT, R2.reuse, 0x8, PT ;  /* 0x000000080200780c */ /* 0x040fe40003f06070 */
[----:B------:R-:W-:Y:S02]  /*1120*/  LOP3.LUT R20, R2, 0x7, RZ, 0xc0, !PT ;  /* 0x0000000702147812 */ /* 0x000fe400078ec0ff */
[----:B------:R-:W-:Y:S02]  /*1130*/  MOV R4, RZ ;  /* 0x000000ff00047202 */ /* 0x000fe40000000f00 */
[----:B------:R-:W-:-:S07]  /*1140*/  ISETP.NE.AND P1, PT, R20, RZ, PT ;  /* 0x000000ff1400720c */ /* 0x000fce0003f25270 */
[----:B------:R-:W-:Y:S06]  /*1150*/  @!P0 BRA `(.L_x_22) ;  /* 0x0000000000988947 */ /* 0x000fec0003800000 */
[----:B------:R-:W0:Y:S01]  /*1160*/  LDC.64 R6, c[0x0][0x390] ;  /* 0x0000e400ff067b82 */ /* 0x000e220000000a00 */
[----:B------:R-:W-:Y:S01]  /*1170*/  HFMA2 R5, -RZ, RZ, 0, 0 ;  /* 0x00000000ff057431 */ /* 0x000fe200000001ff */
[----:B------:R-:W-:-:S07]  /*1180*/  LOP3.LUT R4, R2, 0x7ffffff8, RZ, 0xc0, !PT ;  /* 0x7ffffff802047812 */ /* 0x000fce00078ec0ff */
.L_x_23:
[C---:B--2---:R-:W-:Y:S01]  /*1190*/  IMAD R9, R5.reuse, UR9, R3 ;  /* 0x0000000905097c24 */ /* 0x044fe2000f8e0203 */
        /* <DEDUP_REMOVED lines=9> */
[C---:B------:R-:W-:Y:S01]  /*1230*/  IADD3 R19, PT, PT, R17.reuse, UR9, RZ ;  /* 0x0000000911137c10 */ /* 0x040fe2000fffe0ff */
[----:B------:R-:W-:Y:S01]  /*1240*/  IMAD R11, R17, UR10, R0 ;  /* 0x0000000a110b7c24 */ /* 0x000fe2000f8e0200 */
[----:B------:R0:W-:Y:S01]  /*1250*/  STG.E desc[UR16][R8.64], RZ ;  /* 0x000000ff08007986 */ /* 0x0001e2000c101910 */
[----:B------:R-:W-:Y:S01]  /*1260*/  IMAD.WIDE R14, R15, 0x4, R6 ;  /* 0x000000040f0e7825 */ /* 0x000fe200078e0206 */
[----:B------:R-:W-:-:S03]  /*1270*/  IADD3 R21, PT, PT, R19, UR9, RZ ;  /* 0x0000000913157c10 */ /* 0x000fc6000fffe0ff */
[--C-:B------:R-:W-:Y:S01]  /*1280*/  IMAD R19, R19, UR10, R0.reuse ;  /* 0x0000000a13137c24 */ /* 0x100fe2000f8e0200 */
[C---:B------:R-:W-:Y:S01]  /*1290*/  IADD3 R23, PT, PT, R21.reuse, UR9, RZ ;  /* 0x0000000915177c10 */ /* 0x040fe2000fffe0ff */
[----:B------:R-:W-:Y:S01]  /*12a0*/  IMAD R17, R21, UR10, R0 ;  /* 0x0000000a15117c24 */ /* 0x000fe2000f8e0200 */
[----:B------:R1:W-:Y:S01]  /*12b0*/  STG.E desc[UR16][R14.64], RZ ;  /* 0x000000ff0e007986 */ /* 0x0003e2000c101910 */
[----:B------:R-:W-:Y:S01]  /*12c0*/  IMAD.WIDE R12, R13, 0x4, R6 ;  /* 0x000000040d0c7825 */ /* 0x000fe200078e0206 */
[----:B------:R-:W-:-:S03]  /*12d0*/  IADD3 R25, PT, PT, R23, UR9, RZ ;  /* 0x0000000917197c10 */ /* 0x000fc6000fffe0ff */
[----:B------:R-:W-:Y:S01]  /*12e0*/  IMAD R23, R23, UR10, R0 ;  /* 0x0000000a17177c24 */ /* 0x000fe2000f8e0200 */
[----:B------:R2:W-:Y:S01]  /*12f0*/  STG.E desc[UR16][R12.64], RZ ;  /* 0x000000ff0c007986 */ /* 0x0005e2000c101910 */
[----:B------:R-:W-:-:S04]  /*1300*/  IMAD.WIDE R10, R11, 0x4, R6 ;  /* 0x000000040b0a7825 */ /* 0x000fc800078e0206 */
[----:B------:R-:W-:Y:S01]  /*1310*/  IMAD R25, R25, UR10, R0 ;  /* 0x0000000a19197c24 */ /* 0x000fe2000f8e0200 */
[----:B------:R2:W-:Y:S01]  /*1320*/  STG.E desc[UR16][R10.64], RZ ;  /* 0x000000ff0a007986 */ /* 0x0005e2000c101910 */
[----:B0-----:R-:W-:-:S04]  /*1330*/  IMAD.WIDE R8, R19, 0x4, R6 ;  /* 0x0000000413087825 */ /* 0x001fc800078e0206 */
[--C-:B------:R-:W-:Y:S01]  /*1340*/  IMAD.WIDE R16, R17, 0x4, R6.reuse ;  /* 0x0000000411107825 */ /* 0x100fe200078e0206 */
[----:B------:R2:W-:Y:S03]  /*1350*/  STG.E desc[UR16][R8.64], RZ ;  /* 0x000000ff08007986 */ /* 0x0005e6000c101910 */
[--C-:B-1----:R-:W-:Y:S01]  /*1360*/  IMAD.WIDE R14, R23, 0x4, R6.reuse ;  /* 0x00000004170e7825 */ /* 0x102fe200078e0206 */
[----:B------:R2:W-:Y:S03]  /*1370*/  STG.E desc[UR16][R16.64], RZ ;  /* 0x000000ff10007986 */ /* 0x0005e6000c101910 */
[----:B------:R-:W-:Y:S01]  /*1380*/  IMAD.WIDE R18, R25, 0x4, R6 ;  /* 0x0000000419127825 */ /* 0x000fe200078e0206 */
[----:B------:R2:W-:Y:S04]  /*1390*/  STG.E desc[UR16][R14.64], RZ ;  /* 0x000000ff0e007986 */ /* 0x0005e8000c101910 */
[----:B------:R2:W-:Y:S01]  /*13a0*/  STG.E desc[UR16][R18.64], RZ ;  /* 0x000000ff12007986 */ /* 0x0005e2000c101910 */
[----:B------:R-:W-:Y:S05]  /*13b0*/  @P0 BRA `(.L_x_23) ;  /* 0xfffffffc00740947 */ /* 0x000fea000383ffff */
.L_x_22:
[----:B------:R-:W-:Y:S05]  /*13c0*/  @!P1 EXIT ;  /* 0x000000000000994d */ /* 0x000fea0003800000 */
[----:B------:R-:W-:Y:S02]  /*13d0*/  ISETP.GE.U32.AND P0, PT, R20, 0x4, PT ;  /* 0x000000041400780c */ /* 0x000fe40003f06070 */
[----:B--2---:R-:W-:-:S04]  /*13e0*/  LOP3.LUT R14, R2, 0x3, RZ, 0xc0, !PT ;  /* 0x00000003020e7812 */ /* 0x004fc800078ec0ff */
[----:B------:R-:W-:-:S07]  /*13f0*/  ISETP.NE.AND P1, PT, R14, RZ, PT ;  /* 0x000000ff0e00720c */ /* 0x000fce0003f25270 */
[----:B------:R-:W-:Y:S06]  /*1400*/  @!P0 BRA `(.L_x_24) ;  /* 0x0000000000488947 */ /* 0x000fec0003800000 */
[----:B------:R-:W0:Y:S01]  /*1410*/  LDC.64 R6, c[0x0][0x390] ;  /* 0x0000e400ff067b82 */ /* 0x000e220000000a00 */
[C---:B------:R-:W-:Y:S01]  /*1420*/  IMAD R5, R4.reuse, UR9, R3 ;  /* 0x0000000904057c24 */ /* 0x040fe2000f8e0203 */
[----:B------:R-:W-:-:S03]  /*1430*/  IADD3 R4, PT, PT, R4, 0x4, RZ ;  /* 0x0000000404047810 */ /* 0x000fc60007ffe0ff */
[C---:B------:R-:W-:Y:S01]  /*1440*/  IMAD R9, R5.reuse, UR10, R0 ;  /* 0x0000000a05097c24 */ /* 0x040fe2000f8e0200 */
[----:B------:R-:W-:-:S04]  /*1450*/  IADD3 R11, PT, PT, R5, UR9, RZ ;  /* 0x00000009050b7c10 */ /* 0x000fc8000fffe0ff */
[C---:B------:R-:W-:Y:S01]  /*1460*/  IADD3 R13, PT, PT, R11.reuse, UR9, RZ ;  /* 0x000000090b0d7c10 */ /* 0x040fe2000fffe0ff */
[----:B------:R-:W-:-:S03]  /*1470*/  IMAD R11, R11, UR10, R0 ;  /* 0x0000000a0b0b7c24 */ /* 0x000fc6000f8e0200 */
[C---:B------:R-:W-:Y:S01]  /*1480*/  IADD3 R15, PT, PT, R13.reuse, UR9, RZ ;  /* 0x000000090d0f7c10 */ /* 0x040fe2000fffe0ff */
[----:B------:R-:W-:-:S04]  /*1490*/  IMAD R13, R13, UR10, R0 ;  /* 0x0000000a0d0d7c24 */ /* 0x000fc8000f8e0200 */
[----:B------:R-:W-:Y:S02]  /*14a0*/  IMAD R15, R15, UR10, R0 ;  /* 0x0000000a0f0f7c24 */ /* 0x000fe4000f8e0200 */
[----:B0-----:R-:W-:-:S04]  /*14b0*/  IMAD.WIDE R8, R9, 0x4, R6 ;  /* 0x0000000409087825 */ /* 0x001fc800078e0206 */
[--C-:B------:R-:W-:Y:S01]  /*14c0*/  IMAD.WIDE R10, R11, 0x4, R6.reuse ;  /* 0x000000040b0a7825 */ /* 0x100fe200078e0206 */
[----:B------:R0:W-:Y:S03]  /*14d0*/  STG.E desc[UR16][R8.64], RZ ;  /* 0x000000ff08007986 */ /* 0x0001e6000c101910 */
[--C-:B------:R-:W-:Y:S01]  /*14e0*/  IMAD.WIDE R12, R13, 0x4, R6.reuse ;  /* 0x000000040d0c7825 */ /* 0x100fe200078e0206 */
[----:B------:R0:W-:Y:S03]  /*14f0*/  STG.E desc[UR16][R10.64], RZ ;  /* 0x000000ff0a007986 */ /* 0x0001e6000c101910 */
[----:B------:R-:W-:Y:S01]  /*1500*/  IMAD.WIDE R6, R15, 0x4, R6 ;  /* 0x000000040f067825 */ /* 0x000fe200078e0206 */
[----:B------:R0:W-:Y:S04]  /*1510*/  STG.E desc[UR16][R12.64], RZ ;  /* 0x000000ff0c007986 */ /* 0x0001e8000c101910 */
[----:B------:R0:W-:Y:S02]  /*1520*/  STG.E desc[UR16][R6.64], RZ ;  /* 0x000000ff06007986 */ /* 0x0001e4000c101910 */
.L_x_24:
[----:B------:R-:W-:Y:S05]  /*1530*/  @!P1 EXIT ;  /* 0x000000000000994d */ /* 0x000fea0003800000 */
[----:B------:R-:W-:Y:S02]  /*1540*/  ISETP.NE.AND P0, PT, R14, 0x1, PT ;  /* 0x000000010e00780c */ /* 0x000fe40003f05270 */
[----:B------:R-:W-:-:S04]  /*1550*/  LOP3.LUT R2, R2, 0x1, RZ, 0xc0, !PT ;  /* 0x0000000102027812 */ /* 0x000fc800078ec0ff */
[----:B------:R-:W-:-:S07]  /*1560*/  ISETP.NE.U32.AND P1, PT, R2, 0x1, PT ;  /* 0x000000010200780c */ /* 0x000fce0003f25070 */
[----:B------:R-:W-:Y:S06]  /*1570*/  @!P0 BRA `(.L_x_25) ;  /* 0x0000000000288947 */ /* 0x000fec0003800000 */
[----:B0-----:R-:W0:Y:S01]  /*1580*/  LDC.64 R6, c[0x0][0x390] ;  /* 0x0000e400ff067b82 */ /* 0x001e220000000a00 */
[C---:B------:R-:W-:Y:S01]  /*1590*/  IMAD R5, R4.reuse, UR9, R3 ;  /* 0x0000000904057c24 */ /* 0x040fe2000f8e0203 */
[----:B------:R-:W-:-:S03]  /*15a0*/  IADD3 R4, PT, PT, R4, 0x2, RZ ;  /* 0x0000000204047810 */ /* 0x000fc60007ffe0ff */
[C---:B------:R-:W-:Y:S01]  /*15b0*/  IMAD R9, R5.reuse, UR10, R0 ;  /* 0x0000000a05097c24 */ /* 0x040fe2000f8e0200 */
[----:B------:R-:W-:-:S05]  /*15c0*/  IADD3 R11, PT, PT, R5, UR9, RZ ;  /* 0x00000009050b7c10 */ /* 0x000fca000fffe0ff */
[----:B------:R-:W-:Y:S02]  /*15d0*/  IMAD R11, R11, UR10, R0 ;  /* 0x0000000a0b0b7c24 */ /* 0x000fe4000f8e0200 */
[----:B0-----:R-:W-:-:S04]  /*15e0*/  IMAD.WIDE R8, R9, 0x4, R6 ;  /* 0x0000000409087825 */ /* 0x001fc800078e0206 */
[----:B------:R-:W-:Y:S01]  /*15f0*/  IMAD.WIDE R6, R11, 0x4, R6 ;  /* 0x000000040b067825 */ /* 0x000fe200078e0206 */
[----:B------:R1:W-:Y:S04]  /*1600*/  STG.E desc[UR16][R8.64], RZ ;  /* 0x000000ff08007986 */ /* 0x0003e8000c101910 */
[----:B------:R1:W-:Y:S02]  /*1610*/  STG.E desc[UR16][R6.64], RZ ;  /* 0x000000ff06007986 */ /* 0x0003e4000c101910 */
.L_x_25:
[----:B------:R-:W-:Y:S05]  /*1620*/  @P1 EXIT ;  /* 0x000000000000194d */ /* 0x000fea0003800000 */
[----:B01----:R-:W0:Y:S01]  /*1630*/  LDC.64 R6, c[0x0][0x390] ;  /* 0x0000e400ff067b82 */ /* 0x003e220000000a00 */
[----:B------:R-:W-:-:S04]  /*1640*/  IMAD R3, R4, UR9, R3 ;  /* 0x0000000904037c24 */ /* 0x000fc8000f8e0203 */
[----:B------:R-:W-:-:S04]  /*1650*/  IMAD R3, R3, UR10, R0 ;  /* 0x0000000a03037c24 */ /* 0x000fc8000f8e0200 */
[----:B0-----:R-:W-:-:S05]  /*1660*/  IMAD.WIDE R2, R3, 0x4, R6 ;  /* 0x0000000403027825 */ /* 0x001fca00078e0206 */
[----:B------:R-:W-:Y:S01]  /*1670*/  STG.E desc[UR16][R2.64], RZ ;  /* 0x000000ff02007986 */ /* 0x000fe2000c101910 */
[----:B------:R-:W-:Y:S05]  /*1680*/  EXIT ;  /* 0x000000000000794d */ /* 0x000fea0003800000 */
.L_x_26:
        /* <DEDUP_REMOVED lines=15> */
.L_x_28:


//--------------------- .nv.shared.reserved.0     --------------------------
	.section	.nv.shared.reserved.0,"aw",@nobits
	.weak		__nv_reservedSMEM_offset_0_alias
	.size		__nv_reservedSMEM_offset_0_alias, 0, 64
	.other		__nv_reservedSMEM_offset_0_alias,@"STO_CUDA_RESERVED_SHARED STV_DEFAULT"
__nv_reservedSMEM_offset_0_alias:
	.zero		0
	.zero		64


//--------------------- .nv.constant0._Z23convLayer_forward_naivePfS_S_iiiiii --------------------------
	.section	.nv.constant0._Z23convLayer_forward_naivePfS_S_iiiiii,"a",@progbits
	.sectionflags	@""
	.align	4
.nv.constant0._Z23convLayer_forward_naivePfS_S_iiiiii:
	.zero		944


//--------------------- .nv.constant0._Z24convLayer_forward_naive0PfS_S_iiiii --------------------------
	.section	.nv.constant0._Z24convLayer_forward_naive0PfS_S_iiiii,"a",@progbits
	.sectionflags	@""
	.align	4
.nv.constant0._Z24convLayer_forward_naive0PfS_S_iiiii:
	.zero		940


//--------------------- SYMBOLS --------------------------

	.type		.nv.reservedSmem.offset0,@object
	.size		.nv.reservedSmem.offset0,0x4
